	.target	sm_90a

	.elftype	@"ET_EXEC"


//--------------------- .note.nv.tkinfo           --------------------------
	.section	.note.nv.tkinfo,"",@"SHT_NOTE"
	.sectionflags	@"SHF_NOTE_NV_TKINFO"
	.tkinfo
        /*0018*/ 	.word	0x00000002
        /*0030*/ 	.string	""
        /*0030*/ 	.string	"ptxas"
        /*0030*/ 	.string	"Cuda compilation tools, release 13.0, V13.0.88"
        /*0030*/ 	.string	"Build cuda_13.0.r13.0/compiler.36424714_0"
        /*0030*/ 	.string	"-v  -suppress-debug-info  -lineinfo  -arch sm_90a "



//--------------------- .note.nv.cuinfo           --------------------------
	.section	.note.nv.cuinfo,"",@"SHT_NOTE"
	.sectionflags	@"SHF_NOTE_NV_CUINFO"
        /*0018*/ 	.short	0x0002
        /*001a*/ 	.short	0x005a
        /*001c*/ 	.short	0x0082
	.zero		2


//--------------------- .nv.info                  --------------------------
	.section	.nv.info,"",@"SHT_CUDA_INFO"
	.align	4


	//----- nvinfo : EIATTR_REGCOUNT
	.align		4
        /*0000*/ 	.byte	0x04, 0x2f
        /*0002*/ 	.short	(.L_2 - .L_1)
	.align		4
.L_1:
        /*0004*/ 	.word	index@(attn_fwd)
        /*0008*/ 	.word	0x00000040


	//----- nvinfo : EIATTR_FRAME_SIZE
	.align		4
.L_2:
        /*000c*/ 	.byte	0x04, 0x11
        /*000e*/ 	.short	(.L_4 - .L_3)
	.align		4
.L_3:
        /*0010*/ 	.word	index@(attn_fwd)
        /*0014*/ 	.word	0x00000000


	//----- nvinfo : EIATTR_MIN_STACK_SIZE
	.align		4
.L_4:
        /*0018*/ 	.byte	0x04, 0x12
        /*001a*/ 	.short	(.L_6 - .L_5)
	.align		4
.L_5:
        /*001c*/ 	.word	index@(attn_fwd)
        /*0020*/ 	.word	0x00000000
.L_6:


//--------------------- .nv.compat                --------------------------
	.section	.nv.compat,"",@"SHT_CUDA_COMPAT_INFO"
	.align	4
        /*0000*/ 	.byte	0x02, 0x09, 0x01, 0x00, 0x02, 0x02, 0x04, 0x00, 0x02, 0x05, 0x05, 0x00, 0x03, 0x07, 0x01, 0x01
        /*0010*/ 	.byte	0x02, 0x03, 0x00, 0x00, 0x02, 0x06, 0x01, 0x00, 0x04, 0x0b, 0x08, 0x00, 0x00, 0x00, 0x00, 0x00
        /*0020*/ 	.byte	0x00, 0x00, 0x00, 0x00


//--------------------- .nv.info.attn_fwd         --------------------------
	.section	.nv.info.attn_fwd,"",@"SHT_CUDA_INFO"
	.sectionflags	@""
	.align	4


	//----- nvinfo : EIATTR_CUDA_API_VERSION
	.align		4
        /*0000*/ 	.byte	0x04, 0x37
        /*0002*/ 	.short	(.L_8 - .L_7)
.L_7:
        /*0004*/ 	.word	0x00000082


	//----- nvinfo : EIATTR_KPARAM_INFO
	.align		4
.L_8:
        /*0008*/ 	.byte	0x04, 0x17
        /*000a*/ 	.short	(.L_10 - .L_9)
.L_9:
        /*000c*/ 	.word	0x00000000
        /*0010*/ 	.short	0x0019
        /*0012*/ 	.short	0x0080
        /*0014*/ 	.byte	0x00, 0xf4, 0x21, 0x00


	//----- nvinfo : EIATTR_KPARAM_INFO
	.align		4
.L_10:
        /*0018*/ 	.byte	0x04, 0x17
        /*001a*/ 	.short	(.L_12 - .L_11)
.L_11:
        /*001c*/ 	.word	0x00000000
        /*0020*/ 	.short	0x0018
        /*0022*/ 	.short	0x0078
        /*0024*/ 	.byte	0x00, 0xf4, 0x21, 0x00


	//----- nvinfo : EIATTR_KPARAM_INFO
	.align		4
.L_12:
        /*0028*/ 	.byte	0x04, 0x17
        /*002a*/ 	.short	(.L_14 - .L_13)
.L_13:
        /*002c*/ 	.word	0x00000000
        /*0030*/ 	.short	0x0017
        /*0032*/ 	.short	0x0070
        /*0034*/ 	.byte	0x00, 0xf0, 0x11, 0x00


	//----- nvinfo : EIATTR_KPARAM_INFO
	.align		4
.L_14:
        /*0038*/ 	.byte	0x04, 0x17
        /*003a*/ 	.short	(.L_16 - .L_15)
.L_15:
        /*003c*/ 	.word	0x00000000
        /*0040*/ 	.short	0x0016
        /*0042*/ 	.short	0x006c
        /*0044*/ 	.byte	0x00, 0xf0, 0x11, 0x00


	//----- nvinfo : EIATTR_KPARAM_INFO
	.align		4
.L_16:
        /*0048*/ 	.byte	0x04, 0x17
        /*004a*/ 	.short	(.L_18 - .L_17)
.L_17:
        /*004c*/ 	.word	0x00000000
        /*0050*/ 	.short	0x0015
        /*0052*/ 	.short	0x0068
        /*0054*/ 	.byte	0x00, 0xf0, 0x11, 0x00


	//----- nvinfo : EIATTR_KPARAM_INFO
	.align		4
.L_18:
        /*0058*/ 	.byte	0x04, 0x17
        /*005a*/ 	.short	(.L_20 - .L_19)
.L_19:
        /*005c*/ 	.word	0x00000000
        /*0060*/ 	.short	0x0014
        /*0062*/ 	.short	0x0064
        /*0064*/ 	.byte	0x00, 0xf0, 0x11, 0x00


	//----- nvinfo : EIATTR_KPARAM_INFO
	.align		4
.L_20:
        /*0068*/ 	.byte	0x04, 0x17
        /*006a*/ 	.short	(.L_22 - .L_21)
.L_21:
        /*006c*/ 	.word	0x00000000
        /*0070*/ 	.short	0x0013
        /*0072*/ 	.short	0x0060
        /*0074*/ 	.byte	0x00, 0xf0, 0x11, 0x00


	//----- nvinfo : EIATTR_KPARAM_INFO
	.align		4
.L_22:
        /*0078*/ 	.byte	0x04, 0x17
        /*007a*/ 	.short	(.L_24 - .L_23)
.L_23:
        /*007c*/ 	.word	0x00000000
        /*0080*/ 	.short	0x0012
        /*0082*/ 	.short	0x005c
        /*0084*/ 	.byte	0x00, 0xf0, 0x11, 0x00


	//----- nvinfo : EIATTR_KPARAM_INFO
	.align		4
.L_24:
        /*0088*/ 	.byte	0x04, 0x17
        /*008a*/ 	.short	(.L_26 - .L_25)
.L_25:
        /*008c*/ 	.word	0x00000000
        /*0090*/ 	.short	0x0011
        /*0092*/ 	.short	0x0058
        /*0094*/ 	.byte	0x00, 0xf0, 0x11, 0x00


	//----- nvinfo : EIATTR_KPARAM_INFO
	.align		4
.L_26:
        /*0098*/ 	.byte	0x04, 0x17
        /*009a*/ 	.short	(.L_28 - .L_27)
.L_27:
        /*009c*/ 	.word	0x00000000
        /*00a0*/ 	.short	0x0010
        /*00a2*/ 	.short	0x0054
        /*00a4*/ 	.byte	0x00, 0xf0, 0x11, 0x00


	//----- nvinfo : EIATTR_KPARAM_INFO
	.align		4
.L_28:
        /*00a8*/ 	.byte	0x04, 0x17
        /*00aa*/ 	.short	(.L_30 - .L_29)
.L_29:
        /*00ac*/ 	.word	0x00000000
        /*00b0*/ 	.short	0x000f
        /*00b2*/ 	.short	0x0050
        /*00b4*/ 	.byte	0x00, 0xf0, 0x11, 0x00


	//----- nvinfo : EIATTR_KPARAM_INFO
	.align		4
.L_30:
        /*00b8*/ 	.byte	0x04, 0x17
        /*00ba*/ 	.short	(.L_32 - .L_31)
.L_31:
        /*00bc*/ 	.word	0x00000000
        /*00c0*/ 	.short	0x000e
        /*00c2*/ 	.short	0x004c
        /*00c4*/ 	.byte	0x00, 0xf0, 0x11, 0x00


	//----- nvinfo : EIATTR_KPARAM_INFO
	.align		4
.L_32:
        /*00c8*/ 	.byte	0x04, 0x17
        /*00ca*/ 	.short	(.L_34 - .L_33)
.L_33:
        /*00cc*/ 	.word	0x00000000
        /*00d0*/ 	.short	0x000d
        /*00d2*/ 	.short	0x0048
        /*00d4*/ 	.byte	0x00, 0xf0, 0x11, 0x00


	//----- nvinfo : EIATTR_KPARAM_INFO
	.align		4
.L_34:
        /*00d8*/ 	.byte	0x04, 0x17
        /*00da*/ 	.short	(.L_36 - .L_35)
.L_35:
        /*00dc*/ 	.word	0x00000000
        /*00e0*/ 	.short	0x000c
        /*00e2*/ 	.short	0x0044
        /*00e4*/ 	.byte	0x00, 0xf0, 0x11, 0x00


	//----- nvinfo : EIATTR_KPARAM_INFO
	.align		4
.L_36:
        /*00e8*/ 	.byte	0x04, 0x17
        /*00ea*/ 	.short	(.L_38 - .L_37)
.L_37:
        /*00ec*/ 	.word	0x00000000
        /*00f0*/ 	.short	0x000b
        /*00f2*/ 	.short	0x0040
        /*00f4*/ 	.byte	0x00, 0xf0, 0x11, 0x00


	//----- nvinfo : EIATTR_KPARAM_INFO
	.align		4
.L_38:
        /*00f8*/ 	.byte	0x04, 0x17
        /*00fa*/ 	.short	(.L_40 - .L_39)
.L_39:
        /*00fc*/ 	.word	0x00000000
        /*0100*/ 	.short	0x000a
        /*0102*/ 	.short	0x003c
        /*0104*/ 	.byte	0x00, 0xf0, 0x11, 0x00


	//----- nvinfo : EIATTR_KPARAM_INFO
	.align		4
.L_40:
        /*0108*/ 	.byte	0x04, 0x17
        /*010a*/ 	.short	(.L_42 - .L_41)
.L_41:
        /*010c*/ 	.word	0x00000000
        /*0110*/ 	.short	0x0009
        /*0112*/ 	.short	0x0038
        /*0114*/ 	.byte	0x00, 0xf0, 0x11, 0x00


	//----- nvinfo : EIATTR_KPARAM_INFO
	.align		4
.L_42:
        /*0118*/ 	.byte	0x04, 0x17
        /*011a*/ 	.short	(.L_44 - .L_43)
.L_43:
        /*011c*/ 	.word	0x00000000
        /*0120*/ 	.short	0x0008
        /*0122*/ 	.short	0x0034
        /*0124*/ 	.byte	0x00, 0xf0, 0x11, 0x00


	//----- nvinfo : EIATTR_KPARAM_INFO
	.align		4
.L_44:
        /*0128*/ 	.byte	0x04, 0x17
        /*012a*/ 	.short	(.L_46 - .L_45)
.L_45:
        /*012c*/ 	.word	0x00000000
        /*0130*/ 	.short	0x0007
        /*0132*/ 	.short	0x0030
        /*0134*/ 	.byte	0x00, 0xf0, 0x11, 0x00


	//----- nvinfo : EIATTR_KPARAM_INFO
	.align		4
.L_46:
        /*0138*/ 	.byte	0x04, 0x17
        /*013a*/ 	.short	(.L_48 - .L_47)
.L_47:
        /*013c*/ 	.word	0x00000000
        /*0140*/ 	.short	0x0006
        /*0142*/ 	.short	0x002c
        /*0144*/ 	.byte	0x00, 0xf0, 0x11, 0x00


	//----- nvinfo : EIATTR_KPARAM_INFO
	.align		4
.L_48:
        /*0148*/ 	.byte	0x04, 0x17
        /*014a*/ 	.short	(.L_50 - .L_49)
.L_49:
        /*014c*/ 	.word	0x00000000
        /*0150*/ 	.short	0x0005
        /*0152*/ 	.short	0x0028
        /*0154*/ 	.byte	0x00, 0xf0, 0x11, 0x00


	//----- nvinfo : EIATTR_KPARAM_INFO
	.align		4
.L_50:
        /*0158*/ 	.byte	0x04, 0x17
        /*015a*/ 	.short	(.L_52 - .L_51)
.L_51:
        /*015c*/ 	.word	0x00000000
        /*0160*/ 	.short	0x0004
        /*0162*/ 	.short	0x0020
        /*0164*/ 	.byte	0x00, 0xf4, 0x21, 0x00


	//----- nvinfo : EIATTR_KPARAM_INFO
	.align		4
.L_52:
        /*0168*/ 	.byte	0x04, 0x17
        /*016a*/ 	.short	(.L_54 - .L_53)
.L_53:
        /*016c*/ 	.word	0x00000000
        /*0170*/ 	.short	0x0003
        /*0172*/ 	.short	0x0018
        /*0174*/ 	.byte	0x00, 0xf4, 0x21, 0x00


	//----- nvinfo : EIATTR_KPARAM_INFO
	.align		4
.L_54:
        /*0178*/ 	.byte	0x04, 0x17
        /*017a*/ 	.short	(.L_56 - .L_55)
.L_55:
        /*017c*/ 	.word	0x00000000
        /*0180*/ 	.short	0x0002
        /*0182*/ 	.short	0x0010
        /*0184*/ 	.byte	0x00, 0xf4, 0x21, 0x00


	//----- nvinfo : EIATTR_KPARAM_INFO
	.align		4
.L_56:
        /*0188*/ 	.byte	0x04, 0x17
        /*018a*/ 	.short	(.L_58 - .L_57)
.L_57:
        /*018c*/ 	.word	0x00000000
        /*0190*/ 	.short	0x0001
        /*0192*/ 	.short	0x0008
        /*0194*/ 	.byte	0x00, 0xf4, 0x21, 0x00


	//----- nvinfo : EIATTR_KPARAM_INFO
	.align		4
.L_58:
        /*0198*/ 	.byte	0x04, 0x17
        /*019a*/ 	.short	(.L_60 - .L_59)
.L_59:
        /*019c*/ 	.word	0x00000000
        /*01a0*/ 	.short	0x0000
        /*01a2*/ 	.short	0x0000
        /*01a4*/ 	.byte	0x00, 0xf4, 0x21, 0x00


	//----- nvinfo : EIATTR_SPARSE_MMA_MASK
	.align		4
.L_60:
        /*01a8*/ 	.byte	0x03, 0x50
        /*01aa*/ 	.short	0x0000


	//----- nvinfo : EIATTR_MAXREG_COUNT
	.align		4
        /*01ac*/ 	.byte	0x03, 0x1b
        /*01ae*/ 	.short	0x00ff


	//----- nvinfo : EIATTR_NUM_BARRIERS
	.align		4
        /*01b0*/ 	.byte	0x02, 0x4c
        /*01b2*/ 	.byte	0x01
	.zero		1


	//----- nvinfo : EIATTR_MERCURY_ISA_VERSION
	.align		4
        /*01b4*/ 	.byte	0x03, 0x5f
        /*01b6*/ 	.short	0x0101


	//----- nvinfo : EIATTR_COOP_GROUP_MASK_REGIDS
	.align		4
        /*01b8*/ 	.byte	0x04, 0x29
        /*01ba*/ 	.short	(.L_62 - .L_61)


	//   ....[0]....
.L_61:
        /*01bc*/ 	.word	0xffffffff


	//   ....[1]....
        /*01c0*/ 	.word	0xffffffff


	//   ....[2]....
        /*01c4*/ 	.word	0xffffffff


	//   ....[3]....
        /*01c8*/ 	.word	0xffffffff


	//   ....[4]....
        /*01cc*/ 	.word	0xffffffff


	//   ....[5]....
        /*01d0*/ 	.word	0xffffffff


	//   ....[6]....
        /*01d4*/ 	.word	0xffffffff


	//   ....[7]....
        /*01d8*/ 	.word	0xffffffff


	//----- nvinfo : EIATTR_COOP_GROUP_INSTR_OFFSETS
	.align		4
.L_62:
        /*01dc*/ 	.byte	0x04, 0x28
        /*01de*/ 	.short	(.L_64 - .L_63)


	//   ....[0]....
.L_63:
        /*01e0*/ 	.word	0x00001320


	//   ....[1]....
        /*01e4*/ 	.word	0x00001340


	//   ....[2]....
        /*01e8*/ 	.word	0x00001590


	//   ....[3]....
        /*01ec*/ 	.word	0x000015e0


	//   ....[4]....
        /*01f0*/ 	.word	0x00001740


	//   ....[5]....
        /*01f4*/ 	.word	0x00001760


	//   ....[6]....
        /*01f8*/ 	.word	0x00001bd0


	//   ....[7]....
        /*01fc*/ 	.word	0x00001c30


	//----- nvinfo : EIATTR_EXIT_INSTR_OFFSETS
	.align		4
.L_64:
        /*0200*/ 	.byte	0x04, 0x1c
        /*0202*/ 	.short	(.L_66 - .L_65)


	//   ....[0]....
.L_65:
        /*0204*/ 	.word	0x00002a10


	//   ....[1]....
        /*0208*/ 	.word	0x00002a40


	//----- nvinfo : EIATTR_REQNTID
	.align		4
.L_66:
        /*020c*/ 	.byte	0x04, 0x10
        /*020e*/ 	.short	(.L_68 - .L_67)
.L_67:
        /*0210*/ 	.word	0x00000100
        /*0214*/ 	.word	0x00000001
        /*0218*/ 	.word	0x00000001


	//----- nvinfo : EIATTR_CBANK_PARAM_SIZE
	.align		4
.L_68:
        /*021c*/ 	.byte	0x03, 0x19
        /*021e*/ 	.short	0x0088


	//----- nvinfo : EIATTR_PARAM_CBANK
	.align		4
        /*0220*/ 	.byte	0x04, 0x0a
        /*0222*/ 	.short	(.L_70 - .L_69)
	.align		4
.L_69:
        /*0224*/ 	.word	index@(.nv.constant0.attn_fwd)
        /*0228*/ 	.short	0x0210
        /*022a*/ 	.short	0x0088


	//----- nvinfo : EIATTR_SW_WAR
	.align		4
.L_70:
        /*022c*/ 	.byte	0x04, 0x36
        /*022e*/ 	.short	(.L_72 - .L_71)
.L_71:
        /*0230*/ 	.word	0x00000008
.L_72:


//--------------------- .nv.callgraph             --------------------------
	.section	.nv.callgraph,"",@"SHT_CUDA_CALLGRAPH"
	.align	4
	.sectionentsize	8
	.align		4
        /*0000*/ 	.word	0x00000000
	.align		4
        /*0004*/ 	.word	0xffffffff
	.align		4
        /*0008*/ 	.word	0x00000000
	.align		4
        /*000c*/ 	.word	0xfffffffe
	.align		4
        /*0010*/ 	.word	0x00000000
	.align		4
        /*0014*/ 	.word	0xfffffffd
	.align		4
        /*0018*/ 	.word	0x00000000
	.align		4
        /*001c*/ 	.word	0xfffffffc


//--------------------- .nv.constant4             --------------------------
	.section	.nv.constant4,"a",@progbits
	.align	8
	.align		8
.nv.constant4:
        /*0000*/ 	.dword	_$_str


//--------------------- .text.attn_fwd            --------------------------
	.section	.text.attn_fwd,"ax",@progbits
	.align	128
        .global         attn_fwd
        .type           attn_fwd,@function
        .size           attn_fwd,(.L_x_3 - attn_fwd)
        .other          attn_fwd,@"STO_CUDA_ENTRY STV_DEFAULT"
attn_fwd:
.text.attn_fwd:
[----:B------:R-:W-:Y:S08]  /*0000*/  LDC R1, c[0x0][0x28] ;  /* 0x00000a00ff017b82 */ /* 0x000ff00000000800 */
[----:B------:R-:W0:Y:S01]  /*0010*/  S2UR UR6, SR_CTAID.X ;  /* 0x00000000000679c3 */ /* 0x000e220000002500 */
[----:B------:R-:W1:Y:S01]  /*0020*/  S2R R0, SR_TID.X ;  /* 0x0000000000007919 */ /* 0x000e620000002100 */
[----:B------:R-:W-:Y:S01]  /*0030*/  ULDC.64 UR4, c[0x0][0x240] ;  /* 0x0000900000047ab9 */ /* 0x000fe20000000a00 */
[----:B------:R-:W-:-:S05]  /*0040*/  ULDC.64 UR30, c[0x0][0x208] ;  /* 0x00008200001e7ab9 */ /* 0x000fca0000000a00 */
[----:B------:R-:W2:Y:S08]  /*0050*/  LDC R16, c[0x0][0x248] ;  /* 0x00009200ff107b82 */ /* 0x000eb00000000800 */
[----:B------:R-:W3:Y:S01]  /*0060*/  S2UR UR28, SR_CTAID.Y ;  /* 0x00000000001c79c3 */ /* 0x000ee20000002600 */
[----:B0-----:R-:W-:-:S07]  /*0070*/  USHF.L.U32 UR6, UR6, 0x6, URZ ;  /* 0x0000000606067899 */ /* 0x001fce000800063f */
[----:B------:R-:W0:Y:S01]  /*0080*/  LDC.64 R14, c[0x0][0x210] ;  /* 0x00008400ff0e7b82 */ /* 0x000e220000000a00 */
[----:B------:R-:W-:Y:S01]  /*0090*/  IMAD.U32 R3, RZ, RZ, UR6 ;  /* 0x00000006ff037e24 */ /* 0x000fe2000f8e00ff */
[----:B-1----:R-:W-:-:S04]  /*00a0*/  SHF.R.U32.HI R2, RZ, 0x6, R0 ;  /* 0x00000006ff027819 */ /* 0x002fc80000011600 */
[----:B------:R-:W-:Y:S02]  /*00b0*/  LOP3.LUT R18, R3, 0x3f, R0, 0xf8, !PT ;  /* 0x0000003f03127812 */ /* 0x000fe400078ef800 */
[----:B------:R-:W-:Y:S01]  /*00c0*/  SGXT.U32 R3, R2, 0x2 ;  /* 0x000000020203781a */ /* 0x000fe20000000000 */
[----:B---3--:R-:W-:Y:S02]  /*00d0*/  UIMAD UR4, UR28, UR4, URZ ;  /* 0x000000041c0472a4 */ /* 0x008fe4000f8e023f */
[----:B------:R-:W-:Y:S02]  /*00e0*/  IMAD R2, R18, UR5, RZ ;  /* 0x0000000512027c24 */ /* 0x000fe4000f8e02ff */
[----:B--2---:R-:W-:Y:S01]  /*00f0*/  IMAD R4, R3, R16, RZ ;  /* 0x0000001003047224 */ /* 0x004fe200078e02ff */
[----:B------:R-:W-:Y:S01]  /*0100*/  USHF.L.U32 UR7, UR4, 0x1, URZ ;  /* 0x0000000104077899 */ /* 0x000fe2000800063f */
[----:B------:R-:W-:Y:S01]  /*0110*/  IMAD.SHL.U32 R3, R2, 0x2, RZ ;  /* 0x0000000202037824 */ /* 0x000fe200078e00ff */
[----:B------:R-:W-:Y:S01]  /*0120*/  UIMAD.WIDE UR4, UR4, 0x2, URZ ;  /* 0x00000002040478a5 */ /* 0x000fe2000f8e023f */
[----:B------:R-:W-:-:S02]  /*0130*/  IMAD R5, R16, 0x4, R4 ;  /* 0x0000000410057824 */ /* 0x000fc400078e0204 */
[----:B------:R-:W-:Y:S01]  /*0140*/  IMAD.HI R2, R2, 0x2, RZ ;  /* 0x0000000202027827 */ /* 0x000fe200078e02ff */
[----:B0-----:R-:W-:-:S03]  /*0150*/  IADD3 R14, P0, P1, R3, UR7, R14 ;  /* 0x00000007030e7c10 */ /* 0x001fc6000f91e00e */
[----:B------:R-:W-:Y:S01]  /*0160*/  IMAD R7, R16, 0x4, R5 ;  /* 0x0000000410077824 */ /* 0x000fe200078e0205 */
[----:B------:R-:W-:Y:S02]  /*0170*/  IADD3.X R22, R2, UR5, R15, P0, P1 ;  /* 0x0000000502167c10 */ /* 0x000fe400087e240f */
[-C--:B------:R-:W-:Y:S01]  /*0180*/  LEA R2, P0, R4, R14.reuse, 0x1 ;  /* 0x0000000e04027211 */ /* 0x080fe200078008ff */
[----:B------:R-:W-:Y:S01]  /*0190*/  IMAD R9, R16, 0x4, R7 ;  /* 0x0000000410097824 */ /* 0x000fe200078e0207 */
[----:B------:R-:W-:Y:S02]  /*01a0*/  LEA R6, P1, R7, R14, 0x1 ;  /* 0x0000000e07067211 */ /* 0x000fe400078208ff */
[----:B------:R-:W-:Y:S01]  /*01b0*/  LEA.HI.X.SX32 R3, R4, R22, 0x1, P0 ;  /* 0x0000001604037211 */ /* 0x000fe200000f0eff */
[C---:B------:R-:W-:Y:S01]  /*01c0*/  IMAD R8, R16.reuse, 0x4, R9 ;  /* 0x0000000410087824 */ /* 0x040fe200078e0209 */
[----:B------:R-:W-:Y:S02]  /*01d0*/  LEA R4, P0, R5, R14, 0x1 ;  /* 0x0000000e05047211 */ /* 0x000fe400078008ff */
[-C--:B------:R-:W-:Y:S01]  /*01e0*/  LEA.HI.X.SX32 R7, R7, R22.reuse, 0x1, P1 ;  /* 0x0000001607077211 */ /* 0x080fe200008f0eff */
[C---:B------:R-:W-:Y:S01]  /*01f0*/  IMAD R15, R16.reuse, 0x4, R8 ;  /* 0x00000004100f7824 */ /* 0x040fe200078e0208 */
[----:B------:R-:W-:Y:S01]  /*0200*/  LEA.HI.X.SX32 R5, R5, R22, 0x1, P0 ;  /* 0x0000001605057211 */ /* 0x000fe200000f0eff */
[----:B------:R0:W2:Y:S02]  /*0210*/  LDG.E.U16 R20, desc[UR30][R2.64] ;  /* 0x0000001e02147981 */ /* 0x0000a4000c1e1500 */
[----:B------:R-:W-:Y:S01]  /*0220*/  IMAD R13, R16, 0x4, R15 ;  /* 0x00000004100d7824 */ /* 0x000fe200078e020f */
[-C--:B------:R-:W-:Y:S01]  /*0230*/  LEA R10, P0, R8, R14.reuse, 0x1 ;  /* 0x0000000e080a7211 */ /* 0x080fe200078008ff */
[----:B------:R-:W3:Y:S02]  /*0240*/  LDG.E.U16 R6, desc[UR30][R6.64] ;  /* 0x0000001e06067981 */ /* 0x000ee4000c1e1500 */
[----:B------:R-:W-:Y:S01]  /*0250*/  IMAD R16, R16, 0x4, R13 ;  /* 0x0000000410107824 */ /* 0x000fe200078e020d */
[----:B------:R-:W-:Y:S01]  /*0260*/  LEA R12, P2, R13, R14, 0x1 ;  /* 0x0000000e0d0c7211 */ /* 0x000fe200078408ff */
[----:B------:R1:W4:Y:S01]  /*0270*/  LDG.E.U16 R5, desc[UR30][R4.64] ;  /* 0x0000001e04057981 */ /* 0x000322000c1e1500 */
[----:B------:R-:W-:-:S02]  /*0280*/  LEA.HI.X.SX32 R11, R8, R22, 0x1, P0 ;  /* 0x00000016080b7211 */ /* 0x000fc400000f0eff */
[-C--:B------:R-:W-:Y:S02]  /*0290*/  LEA R8, P0, R9, R14.reuse, 0x1 ;  /* 0x0000000e09087211 */ /* 0x080fe400078008ff */
[----:B0-----:R-:W-:Y:S01]  /*02a0*/  LEA R2, P1, R15, R14, 0x1 ;  /* 0x0000000e0f027211 */ /* 0x001fe200078208ff */
[----:B------:R-:W5:Y:S01]  /*02b0*/  LDG.E.U16 R10, desc[UR30][R10.64] ;  /* 0x0000001e0a0a7981 */ /* 0x000f62000c1e1500 */
[----:B------:R-:W-:Y:S02]  /*02c0*/  LEA.HI.X.SX32 R13, R13, R22, 0x1, P2 ;  /* 0x000000160d0d7211 */ /* 0x000fe400010f0eff */
[----:B------:R-:W-:Y:S02]  /*02d0*/  LEA R14, P2, R16, R14, 0x1 ;  /* 0x0000000e100e7211 */ /* 0x000fe400078408ff */
[-C--:B------:R-:W-:Y:S01]  /*02e0*/  LEA.HI.X.SX32 R3, R15, R22.reuse, 0x1, P1 ;  /* 0x000000160f037211 */ /* 0x080fe200008f0eff */
[----:B------:R-:W4:Y:S01]  /*02f0*/  LDG.E.U16 R12, desc[UR30][R12.64] ;  /* 0x0000001e0c0c7981 */ /* 0x000f22000c1e1500 */
[----:B------:R-:W-:-:S02]  /*0300*/  LEA.HI.X.SX32 R9, R9, R22, 0x1, P0 ;  /* 0x0000001609097211 */ /* 0x000fc400000f0eff */
[----:B------:R-:W-:Y:S01]  /*0310*/  LEA.HI.X.SX32 R15, R16, R22, 0x1, P2 ;  /* 0x00000016100f7211 */ /* 0x000fe200010f0eff */
[----:B------:R-:W4:Y:S04]  /*0320*/  LDG.E.U16 R2, desc[UR30][R2.64] ;  /* 0x0000001e02027981 */ /* 0x000f28000c1e1500 */
[----:B------:R-:W4:Y:S04]  /*0330*/  LDG.E.U16 R8, desc[UR30][R8.64] ;  /* 0x0000001e08087981 */ /* 0x000f28000c1e1500 */
[----:B------:R-:W4:Y:S01]  /*0340*/  LDG.E.U16 R14, desc[UR30][R14.64] ;  /* 0x0000001e0e0e7981 */ /* 0x000f22000c1e1500 */
[----:B------:R-:W0:Y:S01]  /*0350*/  S2UR UR4, SR_CgaCtaId ;  /* 0x00000000000479c3 */ /* 0x000e220000008800 */
[----:B------:R-:W-:Y:S01]  /*0360*/  UIADD3 UR32, UR6, 0x40, URZ ;  /* 0x0000004006207890 */ /* 0x000fe2000fffe03f */
[----:B-1----:R-:W-:-:S03]  /*0370*/  LOP3.LUT R4, R0, 0xc0, RZ, 0xc0, !PT ;  /* 0x000000c000047812 */ /* 0x002fc600078ec0ff */
[----:B------:R-:W-:Y:S01]  /*0380*/  UISETP.GE.AND UP0, UPT, UR32, 0x1, UPT ;  /* 0x000000012000788c */ /* 0x000fe2000bf06270 */
[----:B------:R-:W-:Y:S01]  /*0390*/  IMAD.SHL.U32 R19, R0, 0x2, RZ ;  /* 0x0000000200137824 */ /* 0x000fe200078e00ff */
[----:B------:R-:W-:Y:S01]  /*03a0*/  SHF.R.U32.HI R4, RZ, 0x2, R4 ;  /* 0x00000002ff047819 */ /* 0x000fe20000011604 */
[----:B------:R-:W-:-:S03]  /*03b0*/  UMOV UR29, 0x400 ;  /* 0x00000400001d7882 */ /* 0x000fc60000000000 */
[----:B------:R-:W-:Y:S02]  /*03c0*/  PLOP3.LUT P0, PT, PT, PT, UP0, 0x80, 0x0 ;  /* 0x000000000000781c */ /* 0x000fe40003f0f008 */
[----:B------:R-:W-:-:S04]  /*03d0*/  LOP3.LUT R19, R4, 0x1fe, R19, 0x78, !PT ;  /* 0x000001fe04137812 */ /* 0x000fc800078e7813 */
[----:B------:R-:W-:Y:S01]  /*03e0*/  LOP3.LUT R7, R19, 0x40, RZ, 0x3c, !PT ;  /* 0x0000004013077812 */ /* 0x000fe200078e3cff */
[----:B0-----:R-:W-:Y:S01]  /*03f0*/  ULEA UR29, UR4, UR29, 0x18 ;  /* 0x0000001d041d7291 */ /* 0x001fe2000f8ec03f */
[----:B------:R-:W-:Y:S01]  /*0400*/  IMAD.MOV.U32 R28, RZ, RZ, -0x800000 ;  /* 0xff800000ff1c7424 */ /* 0x000fe200078e00ff */
[----:B------:R-:W-:Y:S01]  /*0410*/  CS2R R40, SRZ ;  /* 0x0000000000287805 */ /* 0x000fe2000001ff00 */
[----:B------:R-:W-:Y:S01]  /*0420*/  IMAD.MOV.U32 R23, RZ, RZ, 0x3f800000 ;  /* 0x3f800000ff177424 */ /* 0x000fe200078e00ff */
[----:B------:R-:W-:Y:S01]  /*0430*/  CS2R R42, SRZ ;  /* 0x00000000002a7805 */ /* 0x000fe2000001ff00 */
[----:B------:R-:W-:Y:S01]  /*0440*/  IMAD.MOV.U32 R22, RZ, RZ, 0x3f800000 ;  /* 0x3f800000ff167424 */ /* 0x000fe200078e00ff */
[----:B------:R-:W-:Y:S01]  /*0450*/  CS2R R44, SRZ ;  /* 0x00000000002c7805 */ /* 0x000fe2000001ff00 */
[----:B------:R-:W-:Y:S01]  /*0460*/  IMAD.MOV.U32 R30, RZ, RZ, -0x800000 ;  /* 0xff800000ff1e7424 */ /* 0x000fe200078e00ff */
[----:B------:R-:W-:Y:S01]  /*0470*/  CS2R R46, SRZ ;  /* 0x00000000002e7805 */ /* 0x000fe2000001ff00 */
[----:B--2---:R-:W-:Y:S04]  /*0480*/  STS.U16 [R19+UR29], R20 ;  /* 0x0000001413007988 */ /* 0x004fe8000800041d */
[----:B---3--:R-:W-:Y:S04]  /*0490*/  STS.U16 [R19+UR29+0x400], R6 ;  /* 0x0004000613007988 */ /* 0x008fe8000800041d */
[----:B-----5:R-:W-:Y:S04]  /*04a0*/  STS.U16 [R19+UR29+0x800], R10 ;  /* 0x0008000a13007988 */ /* 0x020fe8000800041d */
[----:B----4-:R-:W-:Y:S04]  /*04b0*/  STS.U16 [R19+UR29+0xc00], R12 ;  /* 0x000c000c13007988 */ /* 0x010fe8000800041d */
[----:B------:R-:W-:Y:S04]  /*04c0*/  STS.U16 [R7+UR29+0x200], R5 ;  /* 0x0002000507007988 */ /* 0x000fe8000800041d */
[----:B------:R-:W-:Y:S04]  /*04d0*/  STS.U16 [R7+UR29+0x600], R8 ;  /* 0x0006000807007988 */ /* 0x000fe8000800041d */
[----:B------:R0:W-:Y:S04]  /*04e0*/  STS.U16 [R7+UR29+0xa00], R2 ;  /* 0x000a000207007988 */ /* 0x0001e8000800041d */
[----:B------:R1:W-:Y:S01]  /*04f0*/  STS.U16 [R7+UR29+0xe00], R14 ;  /* 0x000e000e07007988 */ /* 0x0003e2000800041d */
[----:B0-----:R-:W-:Y:S01]  /*0500*/  LOP3.LUT R2, R0, 0x60, RZ, 0xc0, !PT ;  /* 0x0000006000027812 */ /* 0x001fe200078ec0ff */
[----:B------:R-:W-:Y:S06]  /*0510*/  @!P0 BRA `(.L_x_0) ;  /* 0x0000001400f88947 */ /* 0x000fec0003800000 */
[----:B------:R-:W-:Y:S01]  /*0520*/  LOP3.LUT R3, R0, 0x1f, RZ, 0xc0, !PT ;  /* 0x0000001f00037812 */ /* 0x000fe200078ec0ff */
[----:B------:R-:W-:Y:S01]  /*0530*/  ULDC.64 UR26, c[0x0][0x250] ;  /* 0x00009400001a7ab9 */ /* 0x000fe20000000a00 */
[----:B------:R-:W-:Y:S01]  /*0540*/  ULDC UR4, c[0x0][0x258] ;  /* 0x0000960000047ab9 */ /* 0x000fe20000000800 */
[----:B------:R-:W-:Y:S01]  /*0550*/  UIMAD UR26, UR28, UR26, URZ ;  /* 0x0000001a1c1a72a4 */ /* 0x000fe2000f8e023f */
[----:B------:R-:W-:Y:S01]  /*0560*/  SHF.R.U32.HI R21, RZ, 0x1, R2 ;  /* 0x00000001ff157819 */ /* 0x000fe20000011602 */
[----:B------:R-:W-:Y:S01]  /*0570*/  IMAD R2, R3, UR4, RZ ;  /* 0x0000000403027c24 */ /* 0x000fe2000f8e02ff */
[--C-:B------:R-:W-:Y:S01]  /*0580*/  SHF.R.U32.HI R6, RZ, 0x2, R0.reuse ;  /* 0x00000002ff067819 */ /* 0x100fe20000011600 */
[----:B------:R-:W-:Y:S01]  /*0590*/  USHF.L.U32 UR4, UR26, 0x1, URZ ;  /* 0x000000011a047899 */ /* 0x000fe2000800063f */
[----:B-1----:R-:W-:Y:S01]  /*05a0*/  SHF.R.U32.HI R7, RZ, 0x5, R0 ;  /* 0x00000005ff077819 */ /* 0x002fe20000011600 */
[----:B------:R-:W0:Y:S01]  /*05b0*/  LDC R12, c[0x0][0x268] ;  /* 0x00009a00ff0c7b82 */ /* 0x000e220000000800 */
[----:B------:R-:W-:Y:S01]  /*05c0*/  ULDC.64 UR24, c[0x0][0x260] ;  /* 0x0000980000187ab9 */ /* 0x000fe20000000a00 */
[----:B------:R-:W-:Y:S01]  /*05d0*/  SGXT.U32 R6, R6, 0x3 ;  /* 0x000000030606781a */ /* 0x000fe20000000000 */
[----:B------:R-:W-:Y:S01]  /*05e0*/  IMAD.SHL.U32 R4, R2, 0x2, RZ ;  /* 0x0000000202047824 */ /* 0x000fe200078e00ff */
[----:B------:R-:W-:Y:S01]  /*05f0*/  R2UR UR33, R7 ;  /* 0x00000000072172ca */ /* 0x000fe200000e0000 */
[----:B------:R-:W-:Y:S01]  /*0600*/  IMAD.U32 R5, RZ, RZ, UR4 ;  /* 0x00000004ff057e24 */ /* 0x000fe2000f8e00ff */
[----:B------:R-:W-:Y:S01]  /*0610*/  UIMAD UR24, UR28, UR24, URZ ;  /* 0x000000181c1872a4 */ /* 0x000fe2000f8e023f */
[----:B------:R-:W-:Y:S01]  /*0620*/  LOP3.LUT R21, R21, UR6, R6, 0xfe, !PT ;  /* 0x0000000615157c12 */ /* 0x000fe2000f8efe06 */
[----:B------:R-:W-:Y:S01]  /*0630*/  UIMAD.WIDE UR4, UR26, 0x2, URZ ;  /* 0x000000021a0478a5 */ /* 0x000fe2000f8e023f */
[----:B------:R-:W-:Y:S01]  /*0640*/  SHF.R.U32.HI R6, RZ, 0x5, R0 ;  /* 0x00000005ff067819 */ /* 0x000fe20000011600 */
[----:B------:R-:W-:Y:S01]  /*0650*/  ULDC.64 UR8, c[0x0][0x218] ;  /* 0x0000860000087ab9 */ /* 0x000fe20000000a00 */
[----:B------:R-:W-:Y:S01]  /*0660*/  USHF.L.U32 UR6, UR24, 0x1, URZ ;  /* 0x0000000118067899 */ /* 0x000fe2000800063f */
[----:B------:R-:W-:Y:S01]  /*0670*/  IADD3 R8, P0, P1, R4, UR8, R5 ;  /* 0x0000000804087c10 */ /* 0x000fe2000f91e005 */
[----:B------:R-:W-:Y:S01]  /*0680*/  IMAD R4, R3, UR25, RZ ;  /* 0x0000001903047c24 */ /* 0x000fe2000f8e02ff */
[----:B------:R-:W-:Y:S01]  /*0690*/  ULDC.64 UR10, c[0x0][0x220] ;  /* 0x00008800000a7ab9 */ /* 0x000fe20000000a00 */
[----:B------:R-:W-:Y:S01]  /*06a0*/  IMAD.HI R3, R2, 0x2, RZ ;  /* 0x0000000202037827 */ /* 0x000fe200078e02ff */
[----:B------:R-:W-:Y:S01]  /*06b0*/  SGXT.U32 R2, R6, 0x3 ;  /* 0x000000030602781a */ /* 0x000fe20000000000 */
[----:B------:R-:W-:Y:S01]  /*06c0*/  UIADD3 UR7, UR33, 0x18, URZ ;  /* 0x0000001821077890 */ /* 0x000fe2000fffe03f */
[----:B------:R-:W-:Y:S01]  /*06d0*/  CS2R R40, SRZ ;  /* 0x0000000000287805 */ /* 0x000fe2000001ff00 */
[----:B------:R-:W-:Y:S01]  /*06e0*/  IMAD.U32 R10, RZ, RZ, UR5 ;  /* 0x00000005ff0a7e24 */ /* 0x000fe2000f8e00ff */
[----:B------:R-:W-:Y:S01]  /*06f0*/  UIMAD.WIDE UR4, UR24, 0x2, URZ ;  /* 0x00000002180478a5 */ /* 0x000fe2000f8e023f */
[----:B------:R-:W-:Y:S01]  /*0700*/  IMAD.SHL.U32 R5, R4, 0x2, RZ ;  /* 0x0000000204057824 */ /* 0x000fe200078e00ff */
[----:B------:R-:W-:Y:S01]  /*0710*/  UIMAD UR4, UR7, UR27, URZ ;  /* 0x0000001b070472a4 */ /* 0x000fe2000f8e023f */
[----:B------:R-:W-:Y:S01]  /*0720*/  IMAD.U32 R16, RZ, RZ, UR6 ;  /* 0x00000006ff107e24 */ /* 0x000fe2000f8e00ff */
[----:B------:R-:W-:Y:S01]  /*0730*/  IADD3.X R10, R3, UR9, R10, P0, P1 ;  /* 0x00000009030a7c10 */ /* 0x000fe200087e240a */
[----:B------:R-:W-:Y:S01]  /*0740*/  IMAD.U32 R6, RZ, RZ, UR27 ;  /* 0x0000001bff067e24 */ /* 0x000fe2000f8e00ff */
[----:B------:R-:W-:Y:S01]  /*0750*/  UIADD3 UR24, UR29, 0x1000, URZ ;  /* 0x000010001d187890 */ /* 0x000fe2000fffe03f */
[----:B------:R-:W-:Y:S01]  /*0760*/  IMAD R3, R2, UR27, RZ ;  /* 0x0000001b02037c24 */ /* 0x000fe2000f8e02ff */
[----:B------:R-:W-:Y:S01]  /*0770*/  IADD3 R16, P2, P3, R5, UR10, R16 ;  /* 0x0000000a05107c10 */ /* 0x000fe2000fb5e010 */
[----:B------:R-:W-:Y:S01]  /*0780*/  IMAD.HI R4, R4, 0x2, RZ ;  /* 0x0000000204047827 */ /* 0x000fe200078e02ff */
[----:B------:R-:W-:Y:S01]  /*0790*/  USHF.R.U32.HI UR22, URZ, 0x4, UR24 ;  /* 0x000000043f167899 */ /* 0x000fe20008011618 */
[----:B------:R-:W-:Y:S01]  /*07a0*/  CS2R R42, SRZ ;  /* 0x00000000002a7805 */ /* 0x000fe2000001ff00 */
[----:B------:R-:W-:Y:S01]  /*07b0*/  USHF.R.U32.HI UR8, URZ, 0x4, UR29 ;  /* 0x000000043f087899 */ /* 0x000fe2000801161d */
[----:B------:R-:W-:Y:S01]  /*07c0*/  IMAD.U32 R7, RZ, RZ, UR5 ;  /* 0x00000005ff077e24 */ /* 0x000fe2000f8e00ff */
[----:B------:R-:W-:Y:S01]  /*07d0*/  USGXT.U32 UR22, UR22, 0xe ;  /* 0x0000000e1616789a */ /* 0x000fe20008000000 */
[----:B------:R-:W-:Y:S01]  /*07e0*/  IMAD.U32 R14, RZ, RZ, UR27 ;  /* 0x0000001bff0e7e24 */ /* 0x000fe2000f8e00ff */
[----:B------:R-:W-:Y:S01]  /*07f0*/  USGXT.U32 UR8, UR8, 0xe ;  /* 0x0000000e0808789a */ /* 0x000fe20008000000 */
[----:B------:R-:W-:Y:S01]  /*0800*/  IMAD R5, R6, 0x8, R3 ;  /* 0x0000000806057824 */ /* 0x000fe200078e0203 */
[----:B------:R-:W-:Y:S01]  /*0810*/  IADD3.X R20, R4, UR11, R7, P2, P3 ;  /* 0x0000000b04147c10 */ /* 0x000fe200097e6407 */
[----:B0-----:R-:W-:Y:S01]  /*0820*/  IMAD R11, R2, R12, RZ ;  /* 0x0000000c020b7224 */ /* 0x001fe200078e02ff */
[-C--:B------:R-:W-:Y:S01]  /*0830*/  LEA R2, P0, R3, R8.reuse, 0x1 ;  /* 0x0000000803027211 */ /* 0x080fe200078008ff */
[----:B------:R-:W-:Y:S01]  /*0840*/  IMAD R7, R14, 0x8, R5 ;  /* 0x000000080e077824 */ /* 0x000fe200078e0205 */
[----:B------:R-:W-:Y:S01]  /*0850*/  LEA R4, P1, R5, R8, 0x1 ;  /* 0x0000000805047211 */ /* 0x000fe200078208ff */
[----:B------:R-:W-:Y:S01]  /*0860*/  IMAD.U32 R9, RZ, RZ, UR4 ;  /* 0x00000004ff097e24 */ /* 0x000fe2000f8e00ff */
[----:B------:R-:W-:Y:S01]  /*0870*/  LEA.HI.X.SX32 R3, R3, R10, 0x1, P0 ;  /* 0x0000000a03037211 */ /* 0x000fe200000f0eff */
[C---:B------:R-:W-:Y:S01]  /*0880*/  IMAD R13, R12.reuse, 0x8, R11 ;  /* 0x000000080c0d7824 */ /* 0x040fe200078e020b */
[-C--:B------:R-:W-:Y:S01]  /*0890*/  LEA R6, P2, R7, R8.reuse, 0x1 ;  /* 0x0000000807067211 */ /* 0x080fe200078408ff */
[C---:B------:R-:W-:Y:S01]  /*08a0*/  IMAD R17, R12.reuse, UR7, RZ ;  /* 0x000000070c117c24 */ /* 0x040fe2000f8e02ff */
[----:B------:R-:W-:Y:S01]  /*08b0*/  LEA R8, P3, R9, R8, 0x1 ;  /* 0x0000000809087211 */ /* 0x000fe200078608ff */
[----:B------:R-:W-:Y:S01]  /*08c0*/  IMAD R15, R12, 0x8, R13 ;  /* 0x000000080c0f7824 */ /* 0x000fe200078e020d */
[-C--:B------:R-:W-:Y:S01]  /*08d0*/  LEA.HI.X.SX32 R5, R5, R10.reuse, 0x1, P1 ;  /* 0x0000000a05057211 */ /* 0x080fe200008f0eff */
[----:B------:R-:W-:Y:S01]  /*08e0*/  UIADD3 UR14, UP0, UR22, 0x2, URZ ;  /* 0x00000002160e7890 */ /* 0x000fe2000ff1e03f */
[-C--:B------:R-:W-:Y:S01]  /*08f0*/  LEA.HI.X.SX32 R7, R7, R10.reuse, 0x1, P2 ;  /* 0x0000000a07077211 */ /* 0x080fe200010f0eff */
[----:B------:R-:W-:Y:S01]  /*0900*/  UMOV UR5, URZ ;  /* 0x0000003f00057c82 */ /* 0x000fe20008000000 */
[----:B------:R-:W-:Y:S01]  /*0910*/  LEA.HI.X.SX32 R9, R9, R10, 0x1, P3 ;  /* 0x0000000a09097211 */ /* 0x000fe200018f0eff */
[----:B------:R-:W-:Y:S01]  /*0920*/  UIADD3.X UR15, UR5, -0x7fffffe0, URZ, UP0, !UPT ;  /* 0x80000020050f7890 */ /* 0x000fe200087fe43f */
[-C--:B------:R-:W-:Y:S01]  /*0930*/  LEA R10, P0, R11, R16.reuse, 0x1 ;  /* 0x000000100b0a7211 */ /* 0x080fe200078008ff */
[----:B------:R-:W-:Y:S01]  /*0940*/  IMAD.MOV.U32 R23, RZ, RZ, 0x3f800000 ;  /* 0x3f800000ff177424 */ /* 0x000fe200078e00ff */
[-C--:B------:R-:W-:Y:S01]  /*0950*/  LEA R12, P1, R13, R16.reuse, 0x1 ;  /* 0x000000100d0c7211 */ /* 0x080fe200078208ff */
[----:B------:R-:W-:Y:S01]  /*0960*/  IMAD.MOV.U32 R48, RZ, RZ, -0x800000 ;  /* 0xff800000ff307424 */ /* 0x000fe200078e00ff */
[-C--:B------:R-:W-:Y:S01]  /*0970*/  LEA R14, P2, R15, R16.reuse, 0x1 ;  /* 0x000000100f0e7211 */ /* 0x080fe200078408ff */
[----:B------:R-:W-:Y:S01]  /*0980*/  IMAD.MOV.U32 R22, RZ, RZ, 0x3f800000 ;  /* 0x3f800000ff167424 */ /* 0x000fe200078e00ff */
[----:B------:R-:W-:-:S02]  /*0990*/  LEA R16, P3, R17, R16, 0x1 ;  /* 0x0000001011107211 */ /* 0x000fc400078608ff */
[----:B------:R-:W-:Y:S02]  /*09a0*/  CS2R R44, SRZ ;  /* 0x00000000002c7805 */ /* 0x000fe4000001ff00 */
[-C--:B------:R-:W-:Y:S02]  /*09b0*/  LEA.HI.X.SX32 R11, R11, R20.reuse, 0x1, P0 ;  /* 0x000000140b0b7211 */ /* 0x080fe400000f0eff */
[----:B------:R-:W-:Y:S02]  /*09c0*/  CS2R R46, SRZ ;  /* 0x00000000002e7805 */ /* 0x000fe4000001ff00 */
[-C--:B------:R-:W-:Y:S01]  /*09d0*/  LEA.HI.X.SX32 R13, R13, R20.reuse, 0x1, P1 ;  /* 0x000000140d0d7211 */ /* 0x080fe200008f0eff */
[----:B------:R-:W-:Y:S01]  /*09e0*/  UMOV UR12, 0x80 ;  /* 0x00000080000c7882 */ /* 0x000fe20000000000 */
[-C--:B------:R-:W-:Y:S01]  /*09f0*/  LEA.HI.X.SX32 R15, R15, R20.reuse, 0x1, P2 ;  /* 0x000000140f0f7211 */ /* 0x080fe200010f0eff */
[----:B------:R-:W-:Y:S01]  /*0a00*/  UMOV UR13, 0x40000040 ;  /* 0x40000040000d7882 */ /* 0x000fe20000000000 */
[----:B------:R-:W-:Y:S01]  /*0a10*/  LEA.HI.X.SX32 R17, R17, R20, 0x1, P3 ;  /* 0x0000001411117211 */ /* 0x000fe200018f0eff */
[----:B------:R-:W-:Y:S01]  /*0a20*/  IMAD.MOV.U32 R20, RZ, RZ, -0x800000 ;  /* 0xff800000ff147424 */ /* 0x000fe200078e00ff */
[----:B------:R-:W-:Y:S01]  /*0a30*/  UMOV UR9, URZ ;  /* 0x0000003f00097c82 */ /* 0x000fe20008000000 */
[----:B------:R-:W-:Y:S01]  /*0a40*/  UMOV UR6, URZ ;  /* 0x0000003f00067c82 */ /* 0x000fe20008000000 */
[----:B------:R-:W-:Y:S01]  /*0a50*/  UMOV UR7, URZ ;  /* 0x0000003f00077c82 */ /* 0x000fe20008000000 */
[----:B------:R-:W-:Y:S01]  /*0a60*/  UMOV UR4, URZ ;  /* 0x0000003f00047c82 */ /* 0x000fe20008000000 */
[----:B------:R-:W-:-:S02]  /*0a70*/  UIADD3.64 UR12, UR8, UR12, URZ ;  /* 0x0000000c080c7297 */ /* 0x000fc4000fffe03f */
[----:B------:R-:W-:Y:S02]  /*0a80*/  UIADD3.64 UR10, UR14, 0x3e, URZ ;  /* 0x0000003e0e0a7897 */ /* 0x000fe4000fffe03f */
[----:B------:R-:W-:Y:S01]  /*0a90*/  UIADD3.64 UR18, UR14, 0x40, URZ ;  /* 0x000000400e127897 */ /* 0x000fe2000fffe03f */
[----:B------:R-:W-:Y:S01]  /*0aa0*/  ULDC UR26, c[0x0][0x238] ;  /* 0x00008e00001a7ab9 */ /* 0x000fe20000000800 */
[----:B------:R-:W-:Y:S01]  /*0ab0*/  UMOV UR20, UR8 ;  /* 0x0000000800147c82 */ /* 0x000fe20008000000 */
[----:B------:R-:W-:-:S09]  /*0ac0*/  UMOV UR21, 0x40000040 ;  /* 0x4000004000157882 */ /* 0x000fd20000000000 */
.L_x_1:
[----:B------:R-:W-:Y:S02]  /*0ad0*/  IMAD.U32 R25, RZ, RZ, UR4 ;  /* 0x00000004ff197e24 */ /* 0x000fe4000f8e00ff */
[----:B------:R-:W-:Y:S02]  /*0ae0*/  IMAD.U32 R27, RZ, RZ, UR4 ;  /* 0x00000004ff1b7e24 */ /* 0x000fe4000f8e00ff */
[----:B------:R-:W-:Y:S02]  /*0af0*/  IMAD.U32 R29, RZ, RZ, UR4 ;  /* 0x00000004ff1d7e24 */ /* 0x000fe4000f8e00ff */
[----:B------:R-:W-:Y:S02]  /*0b00*/  IMAD.U32 R31, RZ, RZ, UR4 ;  /* 0x00000004ff1f7e24 */ /* 0x000fe4000f8e00ff */
[----:B------:R-:W-:-:S04]  /*0b10*/  IMAD.WIDE R24, R25, 0x2, R2 ;  /* 0x0000000219187825 */ /* 0x000fc800078e0202 */
[----:B------:R-:W-:Y:S02]  /*0b20*/  IMAD.WIDE R26, R27, 0x2, R4 ;  /* 0x000000021b1a7825 */ /* 0x000fe400078e0204 */
[----:B------:R0:W2:Y:S02]  /*0b30*/  LDG.E.U16 R24, desc[UR30][R24.64] ;  /* 0x0000001e18187981 */ /* 0x0000a4000c1e1500 */
[----:B------:R-:W-:Y:S02]  /*0b40*/  IMAD.WIDE R28, R29, 0x2, R6 ;  /* 0x000000021d1c7825 */ /* 0x000fe400078e0206 */
[----:B------:R1:W3:Y:S02]  /*0b50*/  LDG.E.U16 R26, desc[UR30][R26.64] ;  /* 0x0000001e1a1a7981 */ /* 0x0002e4000c1e1500 */
[----:B------:R-:W-:Y:S02]  /*0b60*/  IMAD.WIDE R30, R31, 0x2, R8 ;  /* 0x000000021f1e7825 */ /* 0x000fe400078e0208 */
[----:B------:R4:W5:Y:S04]  /*0b70*/  LDG.E.U16 R28, desc[UR30][R28.64] ;  /* 0x0000001e1c1c7981 */ /* 0x000968000c1e1500 */
[----:B------:R-:W5:Y:S01]  /*0b80*/  LDG.E.U16 R30, desc[UR30][R30.64] ;  /* 0x0000001e1e1e7981 */ /* 0x000f62000c1e1500 */
[----:B------:R-:W-:Y:S01]  /*0b90*/  BAR.SYNC.DEFER_BLOCKING 0x0 ;  /* 0x0000000000007b1d */ /* 0x000fe20000010000 */
[----:B0-----:R-:W-:-:S05]  /*0ba0*/  IMAD.SHL.U32 R25, R0, 0x2, RZ ;  /* 0x0000000200197824 */ /* 0x001fca00078e00ff */
[----:B------:R-:W-:-:S04]  /*0bb0*/  LOP3.LUT R25, R25, 0x6, RZ, 0xc0, !PT ;  /* 0x0000000619197812 */ /* 0x000fc800078ec0ff */
[C---:B-1----:R-:W-:Y:S01]  /*0bc0*/  IADD3 R27, P0, R25.reuse, UR6, RZ ;  /* 0x00000006191b7c10 */ /* 0x042fe2000ff1e0ff */
[----:B----4-:R-:W-:Y:S02]  /*0bd0*/  VIADD R29, R25, UR6 ;  /* 0x00000006191d7c36 */ /* 0x010fe40008000000 */
[----:B------:R-:W-:-:S03]  /*0be0*/  IMAD.U32 R55, RZ, RZ, UR5 ;  /* 0x00000005ff377e24 */ /* 0x000fc6000f8e00ff */
[CC--:B------:R-:W-:Y:S02]  /*0bf0*/  ISETP.GT.U32.AND P2, PT, R29.reuse, R21.reuse, PT ;  /* 0x000000151d00720c */ /* 0x0c0fe40003f44070 */
[----:B------:R-:W-:Y:S01]  /*0c00*/  ISETP.GE.U32.AND P5, PT, R29, R21, PT ;  /* 0x000000151d00720c */ /* 0x000fe20003fa6070 */
[----:B------:R-:W-:-:S04]  /*0c10*/  IMAD.WIDE R54, R55, 0x2, R14 ;  /* 0x0000000237367825 */ /* 0x000fc800078e020e */
[----:B------:R-:W-:Y:S02]  /*0c20*/  IMAD.U32 R51, RZ, RZ, UR5 ;  /* 0x00000005ff337e24 */ /* 0x000fe4000f8e00ff */
[----:B------:R-:W-:Y:S02]  /*0c30*/  IMAD.U32 R53, RZ, RZ, UR5 ;  /* 0x00000005ff357e24 */ /* 0x000fe4000f8e00ff */
[----:B------:R-:W-:-:S04]  /*0c40*/  IMAD.WIDE R50, R51, 0x2, R16 ;  /* 0x0000000233327825 */ /* 0x000fc800078e0210 */
[----:B------:R-:W-:-:S04]  /*0c50*/  IMAD.WIDE R52, R53, 0x2, R12 ;  /* 0x0000000235347825 */ /* 0x000fc800078e020c */
[----:B------:R-:W-:-:S04]  /*0c60*/  IMAD.U32 R57, RZ, RZ, UR5 ;  /* 0x00000005ff397e24 */ /* 0x000fc8000f8e00ff */
[----:B------:R-:W-:Y:S01]  /*0c70*/  IMAD.WIDE R56, R57, 0x2, R10 ;  /* 0x0000000239387825 */ /* 0x000fe200078e020a */
[----:B------:R-:W-:Y:S01]  /*0c80*/  UMOV UR23, 0x80000020 ;  /* 0x8000002000177882 */ /* 0x000fe20000000000 */
[----:B------:R-:W-:Y:S01]  /*0c90*/  UMOV UR8, UR20 ;  /* 0x0000001400087c82 */ /* 0x000fe20008000000 */
[----:B------:R-:W-:Y:S01]  /*0ca0*/  UMOV UR9, UR21 ;  /* 0x0000001500097c82 */ /* 0x000fe20008000000 */
[----:B------:R-:W-:Y:S01]  /*0cb0*/  UMOV UR16, UR12 ;  /* 0x0000000c00107c82 */ /* 0x000fe20008000000 */
[----:B------:R-:W-:Y:S01]  /*0cc0*/  UMOV UR17, UR13 ;  /* 0x0000000d00117c82 */ /* 0x000fe20008000000 */
[----:B--2---:R0:W-:Y:S04]  /*0cd0*/  STS.U16 [R19+UR29+0x1000], R24 ;  /* 0x0010001813007988 */ /* 0x0041e8000800041d */
[----:B---3--:R-:W-:Y:S04]  /*0ce0*/  STS.U16 [R19+UR29+0x1200], R26 ;  /* 0x0012001a13007988 */ /* 0x008fe8000800041d */
[----:B-----5:R-:W-:Y:S04]  /*0cf0*/  STS.U16 [R19+UR29+0x1400], R28 ;  /* 0x0014001c13007988 */ /* 0x020fe8000800041d */
[----:B------:R1:W-:Y:S01]  /*0d00*/  STS.U16 [R19+UR29+0x1600], R30 ;  /* 0x0016001e13007988 */ /* 0x0003e2000800041d */
[----:B------:R2:W-:Y:S06]  /*0d10*/  MEMBAR.ALL.CTA ;  /* 0x0000000000007992 */ /* 0x0005ec0000008000 */
[----:B--2---:R-:W2:Y:S01]  /*0d20*/  FENCE.VIEW.ASYNC.S ;  /* 0x00000000000073c6 */ /* 0x004ea20000000000 */
[----:B0-----:R-:W-:Y:S01]  /*0d30*/  LOP3.LUT R24, R21, 0x8, RZ, 0xfc, !PT ;  /* 0x0000000815187812 */ /* 0x001fe200078efcff */
[----:B-1----:R-:W-:Y:S01]  /*0d40*/  IMAD.X R30, RZ, RZ, UR7, P0 ;  /* 0x00000007ff1e7e24 */ /* 0x002fe200080e06ff */
[----:B------:R-:W-:-:S02]  /*0d50*/  IADD3 R26, P0, R27, 0x8, RZ ;  /* 0x000000081b1a7810 */ /* 0x000fc40007f1e0ff */
[CC--:B------:R-:W-:Y:S01]  /*0d60*/  ISETP.GT.U32.AND P6, PT, R29.reuse, R24.reuse, PT ;  /* 0x000000181d00720c */ /* 0x0c0fe20003fc4070 */
[----:B--2---:R-:W-:Y:S01]  /*0d70*/  BAR.SYNC.DEFER_BLOCKING 0x0 ;  /* 0x0000000000007b1d */ /* 0x004fe20000010000 */
[----:B------:R-:W-:Y:S01]  /*0d80*/  ISETP.GE.U32.AND P4, PT, R29, R24, PT ;  /* 0x000000181d00720c */ /* 0x000fe20003f86070 */
[--C-:B------:R-:W-:Y:S01]  /*0d90*/  IMAD.X R36, RZ, RZ, R30.reuse, P0 ;  /* 0x000000ffff247224 */ /* 0x100fe200000e061e */
[C---:B------:R-:W-:Y:S02]  /*0da0*/  IADD3 R29, P3, R27.reuse, 0x9, RZ ;  /* 0x000000091b1d7810 */ /* 0x040fe40007f7e0ff */
[C---:B------:R-:W-:Y:S02]  /*0db0*/  IADD3 R28, P1, R27.reuse, 0x10, RZ ;  /* 0x000000101b1c7810 */ /* 0x040fe40007f3e0ff */
[C---:B------:R-:W-:Y:S01]  /*0dc0*/  IADD3 R25, P0, R27.reuse, 0x11, RZ ;  /* 0x000000111b197810 */ /* 0x040fe20007f1e0ff */
[--C-:B------:R-:W-:Y:S01]  /*0dd0*/  IMAD.X R35, RZ, RZ, R30.reuse, P3 ;  /* 0x000000ffff237224 */ /* 0x100fe200018e061e */
[----:B------:R-:W-:Y:S01]  /*0de0*/  ISETP.GT.U32.AND P3, PT, R26, R21, PT ;  /* 0x000000151a00720c */ /* 0x000fe20003f64070 */
[--C-:B------:R-:W-:Y:S01]  /*0df0*/  IMAD.X R34, RZ, RZ, R30.reuse, P1 ;  /* 0x000000ffff227224 */ /* 0x100fe200008e061e */
[----:B------:R-:W-:Y:S01]  /*0e00*/  ISETP.GT.U32.AND.EX P2, PT, R30, RZ, PT, P2 ;  /* 0x000000ff1e00720c */ /* 0x000fe20003f44120 */
[----:B------:R-:W-:Y:S01]  /*0e10*/  IMAD.X R33, RZ, RZ, R30, P0 ;  /* 0x000000ffff217224 */ /* 0x000fe200000e061e */
[----:B------:R-:W-:-:S02]  /*0e20*/  IADD3 R26, P1, R27, 0x18, RZ ;  /* 0x000000181b1a7810 */ /* 0x000fc40007f3e0ff */
[----:B------:R-:W-:-:S03]  /*0e30*/  IADD3 R27, P0, R27, 0x19, RZ ;  /* 0x000000191b1b7810 */ /* 0x000fc60007f1e0ff */
[--C-:B------:R-:W-:Y:S01]  /*0e40*/  IMAD.X R32, RZ, RZ, R30.reuse, P1 ;  /* 0x000000ffff207224 */ /* 0x100fe200008e061e */
[C---:B------:R-:W-:Y:S01]  /*0e50*/  ISETP.GT.U32.AND P1, PT, R29.reuse, R21, PT ;  /* 0x000000151d00720c */ /* 0x040fe20003f24070 */
[----:B------:R-:W-:Y:S01]  /*0e60*/  IMAD.X R31, RZ, RZ, R30, P0 ;  /* 0x000000ffff1f7224 */ /* 0x000fe200000e061e */
[----:B------:R0:W2:Y:S01]  /*0e70*/  LDG.E.U16 R54, desc[UR30][R54.64] ;  /* 0x0000001e36367981 */ /* 0x0000a2000c1e1500 */
[----:B------:R-:W-:-:S03]  /*0e80*/  ISETP.GT.U32.AND P0, PT, R29, R24, PT ;  /* 0x000000181d00720c */ /* 0x000fc60003f04070 */
[----:B------:R1:W3:Y:S04]  /*0e90*/  LDG.E.U16 R50, desc[UR30][R50.64] ;  /* 0x0000001e32327981 */ /* 0x0002e8000c1e1500 */
[----:B------:R4:W5:Y:S01]  /*0ea0*/  LDG.E.U16 R52, desc[UR30][R52.64] ;  /* 0x0000001e34347981 */ /* 0x000962000c1e1500 */
[----:B0-----:R-:W-:Y:S02]  /*0eb0*/  P2R R55, PR, RZ, 0x4 ;  /* 0x00000004ff377803 */ /* 0x001fe40000000000 */
[----:B------:R-:W-:Y:S01]  /*0ec0*/  ISETP.GT.U32.AND.EX P2, PT, R30, RZ, PT, P6 ;  /* 0x000000ff1e00720c */ /* 0x000fe20003f44160 */
[----:B------:R0:W2:Y:S03]  /*0ed0*/  LDG.E.U16 R56, desc[UR30][R56.64] ;  /* 0x0000001e38387981 */ /* 0x0000a6000c1e1500 */
[----:B------:R-:W-:-:S02]  /*0ee0*/  P2R R29, PR, RZ, 0x4 ;  /* 0x00000004ff1d7803 */ /* 0x000fc40000000000 */
[----:B------:R-:W-:Y:S02]  /*0ef0*/  ISETP.GT.U32.AND.EX P2, PT, R36, RZ, PT, P3 ;  /* 0x000000ff2400720c */ /* 0x000fe40003f44130 */
[C---:B------:R-:W-:Y:S02]  /*0f00*/  ISETP.GT.U32.AND.EX P1, PT, R35.reuse, RZ, PT, P1 ;  /* 0x000000ff2300720c */ /* 0x040fe40003f24110 */
[----:B-1----:R-:W-:Y:S02]  /*0f10*/  P2R R51, PR, RZ, 0x4 ;  /* 0x00000004ff337803 */ /* 0x002fe40000000000 */
[----:B------:R-:W-:Y:S02]  /*0f20*/  ISETP.GT.U32.AND.EX P2, PT, R35, RZ, PT, P0 ;  /* 0x000000ff2300720c */ /* 0x000fe40003f44100 */
[----:B------:R-:W-:Y:S02]  /*0f30*/  ISETP.GT.U32.AND P0, PT, R28, R21, PT ;  /* 0x000000151c00720c */ /* 0x000fe40003f04070 */
[----:B----4-:R-:W-:-:S02]  /*0f40*/  P2R R53, PR, RZ, 0x2 ;  /* 0x00000002ff357803 */ /* 0x010fc40000000000 */
[----:B------:R-:W-:Y:S02]  /*0f50*/  ISETP.GT.U32.AND.EX P1, PT, R34, RZ, PT, P0 ;  /* 0x000000ff2200720c */ /* 0x000fe40003f24100 */
[----:B------:R-:W-:Y:S02]  /*0f60*/  ISETP.GT.U32.AND P0, PT, R28, R24, PT ;  /* 0x000000181c00720c */ /* 0x000fe40003f04070 */
[----:B------:R-:W-:Y:S02]  /*0f70*/  P2R R59, PR, RZ, 0x4 ;  /* 0x00000004ff3b7803 */ /* 0x000fe40000000000 */
[----:B------:R-:W-:Y:S02]  /*0f80*/  ISETP.GT.U32.AND.EX P2, PT, R34, RZ, PT, P0 ;  /* 0x000000ff2200720c */ /* 0x000fe40003f44100 */
[----:B------:R-:W-:Y:S02]  /*0f90*/  ISETP.GT.U32.AND P0, PT, R25, R21, PT ;  /* 0x000000151900720c */ /* 0x000fe40003f04070 */
[----:B------:R-:W-:-:S02]  /*0fa0*/  P2R R58, PR, RZ, 0x2 ;  /* 0x00000002ff3a7803 */ /* 0x000fc40000000000 */
[----:B------:R-:W-:Y:S02]  /*0fb0*/  ISETP.GT.U32.AND.EX P1, PT, R33, RZ, PT, P0 ;  /* 0x000000ff2100720c */ /* 0x000fe40003f24100 */
[----:B------:R-:W-:Y:S02]  /*0fc0*/  ISETP.GT.U32.AND P0, PT, R25, R24, PT ;  /* 0x000000181900720c */ /* 0x000fe40003f04070 */
[----:B------:R-:W-:Y:S02]  /*0fd0*/  P2R R61, PR, RZ, 0x4 ;  /* 0x00000004ff3d7803 */ /* 0x000fe40000000000 */
[----:B------:R-:W-:Y:S02]  /*0fe0*/  ISETP.GE.U32.AND.EX P4, PT, R30, RZ, PT, P4 ;  /* 0x000000ff1e00720c */ /* 0x000fe40003f86140 */
[----:B------:R-:W-:Y:S02]  /*0ff0*/  ISETP.GT.U32.AND.EX P2, PT, R33, RZ, PT, P0 ;  /* 0x000000ff2100720c */ /* 0x000fe40003f44100 */
[----:B0-----:R-:W-:-:S02]  /*1000*/  P2R R57, PR, RZ, 0x2 ;  /* 0x00000002ff397803 */ /* 0x001fc40000000000 */
[CC--:B------:R-:W-:Y:S02]  /*1010*/  ISETP.GT.U32.AND P1, PT, R26.reuse, R21.reuse, PT ;  /* 0x000000151a00720c */ /* 0x0c0fe40003f24070 */
[-C--:B------:R-:W-:Y:S02]  /*1020*/  ISETP.GT.U32.AND P3, PT, R26, R24.reuse, PT ;  /* 0x000000181a00720c */ /* 0x080fe40003f64070 */
[C---:B------:R-:W-:Y:S02]  /*1030*/  ISETP.GT.U32.AND P0, PT, R27.reuse, R21, PT ;  /* 0x000000151b00720c */ /* 0x040fe40003f04070 */
[----:B------:R-:W-:Y:S02]  /*1040*/  ISETP.GT.U32.AND P6, PT, R27, R24, PT ;  /* 0x000000181b00720c */ /* 0x000fe40003fc4070 */
[----:B------:R-:W-:Y:S02]  /*1050*/  P2R R60, PR, RZ, 0x10 ;  /* 0x00000010ff3c7803 */ /* 0x000fe40000000000 */
[----:B------:R-:W-:-:S02]  /*1060*/  ISETP.GE.U32.AND.EX P5, PT, R30, RZ, PT, P5 ;  /* 0x000000ff1e00720c */ /* 0x000fc40003fa6150 */
[----:B------:R-:W-:Y:S02]  /*1070*/  ISETP.NE.AND P4, PT, R29, RZ, PT ;  /* 0x000000ff1d00720c */ /* 0x000fe40003f85270 */
[C---:B------:R-:W-:Y:S02]  /*1080*/  ISETP.GT.U32.AND.EX P1, PT, R32.reuse, RZ, PT, P1 ;  /* 0x000000ff2000720c */ /* 0x040fe40003f24110 */
[----:B------:R-:W-:Y:S02]  /*1090*/  ISETP.GT.U32.AND.EX P3, PT, R32, RZ, PT, P3 ;  /* 0x000000ff2000720c */ /* 0x000fe40003f64130 */
[C---:B------:R-:W-:Y:S02]  /*10a0*/  ISETP.GT.U32.AND.EX P0, PT, R31.reuse, RZ, PT, P0 ;  /* 0x000000ff1f00720c */ /* 0x040fe40003f04100 */
[----:B------:R-:W-:Y:S02]  /*10b0*/  ISETP.GT.U32.AND.EX P6, PT, R31, RZ, PT, P6 ;  /* 0x000000ff1f00720c */ /* 0x000fe40003fc4160 */
[----:B------:R-:W-:-:S06]  /*10c0*/  WARPGROUP.ARRIVE ;  /* 0x00000000000079c5 */ /* 0x000fcc0000000000 */
[----:B------:R-:W-:Y:S04]  /*10d0*/  HGMMA.64x16x16.F32 R32, gdesc[UR20].tnspA, RZ, !UPT ;  /* 0x20200000142079f0 */ /* 0x000fe8000c7008ff */
[----:B------:R-:W-:Y:S04]  /*10e0*/  HGMMA.64x16x16.F32 R32, gdesc[UR12].tnspA, R32 ;  /* 0x202000000c2079f0 */ /* 0x000fe80008700820 */
[----:B------:R-:W-:Y:S04]  /*10f0*/  HGMMA.64x16x16.F32 R24, gdesc[UR8].tnspA, RZ, !UPT ;  /* 0x20200000081879f0 */ /* 0x000fe8000c7008ff */
[----:B------:R-:W-:Y:S03]  /*1100*/  HGMMA.64x16x16.F32 R24, gdesc[UR16].tnspA, R24, gsb0 ;  /* 0x20200000101879f0 */ /* 0x000fe60008000818 */
[----:B------:R-:W-:-:S02]  /*1110*/  WARPGROUP.DEPBAR.LE gsb0, 0x0 ;  /* 0x00008000000079c5 */ /* 0x000fc40000010000 */
[----:B------:R-:W-:Y:S01]  /*1120*/  FMUL R49, R33, UR26 ;  /* 0x0000001a21317c20 */ /* 0x000fe20008400000 */
[----:B------:R-:W-:Y:S01]  /*1130*/  FMUL R33, R34, UR26 ;  /* 0x0000001a22217c20 */ /* 0x000fe20008400000 */
[----:B------:R-:W-:Y:S01]  /*1140*/  FMUL R31, R31, UR26 ;  /* 0x0000001a1f1f7c20 */ /* 0x000fe20008400000 */
[----:B------:R-:W-:Y:S01]  /*1150*/  FMUL R27, R27, UR26 ;  /* 0x0000001a1b1b7c20 */ /* 0x000fe20008400000 */
[----:B------:R-:W-:Y:S01]  /*1160*/  FMUL R34, R35, UR26 ;  /* 0x0000001a23227c20 */ /* 0x000fe20008400000 */
[----:B------:R-:W-:Y:S01]  /*1170*/  BAR.SYNC.DEFER_BLOCKING 0x0 ;  /* 0x0000000000007b1d */ /* 0x000fe20000010000 */
[----:B------:R-:W-:Y:S02]  /*1180*/  FSEL R33, R33, -INF , !P4 ;  /* 0xff80000021217808 */ /* 0x000fe40006000000 */
[----:B------:R-:W-:Y:S02]  /*1190*/  ISETP.NE.AND P4, PT, R60, RZ, PT ;  /* 0x000000ff3c00720c */ /* 0x000fe40003f85270 */
[----:B------:R-:W-:-:S02]  /*11a0*/  FSEL R31, R31, -INF , !P6 ;  /* 0xff8000001f1f7808 */ /* 0x000fc40007000000 */
[----:B------:R-:W-:Y:S01]  /*11b0*/  ISETP.NE.AND P6, PT, R51, RZ, PT ;  /* 0x000000ff3300720c */ /* 0x000fe20003fc5270 */
[----:B------:R-:W-:Y:S01]  /*11c0*/  FMUL R51, R38, UR26 ;  /* 0x0000001a26337c20 */ /* 0x000fe20008400000 */
[----:B------:R-:W-:Y:S02]  /*11d0*/  FSEL R27, R27, -INF , !P2 ;  /* 0xff8000001b1b7808 */ /* 0x000fe40005000000 */
[----:B------:R-:W-:Y:S02]  /*11e0*/  FSEL R34, R34, -INF , !P4 ;  /* 0xff80000022227808 */ /* 0x000fe40006000000 */
[----:B------:R-:W-:Y:S01]  /*11f0*/  ISETP.NE.AND P2, PT, R55, RZ, PT ;  /* 0x000000ff3700720c */ /* 0x000fe20003f45270 */
[----:B------:R-:W-:Y:S01]  /*1200*/  FMUL R35, R39, UR26 ;  /* 0x0000001a27237c20 */ /* 0x000fe20008400000 */
[----:B------:R-:W-:Y:S01]  /*1210*/  FMUL R39, R26, UR26 ;  /* 0x0000001a1a277c20 */ /* 0x000fe20008400000 */
[----:B------:R-:W-:Y:S02]  /*1220*/  ISETP.NE.AND P4, PT, R59, RZ, PT ;  /* 0x000000ff3b00720c */ /* 0x000fe40003f85270 */
[----:B------:R-:W-:-:S02]  /*1230*/  FSEL R51, R51, -INF , !P2 ;  /* 0xff80000033337808 */ /* 0x000fc40005000000 */
[----:B------:R-:W-:Y:S02]  /*1240*/  FMNMX R26, R33, R34, !PT ;  /* 0x00000022211a7209 */ /* 0x000fe40007800000 */
[----:B------:R-:W-:Y:S02]  /*1250*/  FSEL R49, R49, -INF , !P5 ;  /* 0xff80000031317808 */ /* 0x000fe40006800000 */
[----:B------:R-:W-:Y:S02]  /*1260*/  ISETP.NE.AND P5, PT, R61, RZ, PT ;  /* 0x000000ff3d00720c */ /* 0x000fe40003fa5270 */
[----:B------:R-:W-:Y:S02]  /*1270*/  FSEL R35, R35, -INF , !P4 ;  /* 0xff80000023237808 */ /* 0x000fe40006000000 */
[----:B------:R-:W-:Y:S02]  /*1280*/  FMNMX R26, R51, R26, !PT ;  /* 0x0000001a331a7209 */ /* 0x000fe40007800000 */
[----:B------:R-:W-:-:S02]  /*1290*/  FSEL R39, R39, -INF , !P5 ;  /* 0xff80000027277808 */ /* 0x000fc40006800000 */
[----:B------:R-:W-:Y:S01]  /*12a0*/  FMNMX R26, R35, R26, !PT ;  /* 0x0000001a231a7209 */ /* 0x000fe20007800000 */
[----:B------:R-:W-:-:S03]  /*12b0*/  FMUL R55, R30, UR26 ;  /* 0x0000001a1e377c20 */ /* 0x000fc60008400000 */
[----:B------:R-:W-:Y:S02]  /*12c0*/  FMNMX R26, R39, R26, !PT ;  /* 0x0000001a271a7209 */ /* 0x000fe40007800000 */
[----:B------:R-:W-:Y:S02]  /*12d0*/  FSEL R55, R55, -INF , !P3 ;  /* 0xff80000037377808 */ /* 0x000fe40005800000 */
[----:B------:R-:W-:-:S04]  /*12e0*/  FMNMX R26, R27, R26, !PT ;  /* 0x0000001a1b1a7209 */ /* 0x000fc80007800000 */
[----:B------:R-:W-:-:S04]  /*12f0*/  FMNMX R26, R55, R26, !PT ;  /* 0x0000001a371a7209 */ /* 0x000fc80007800000 */
[----:B------:R-:W-:Y:S02]  /*1300*/  FMNMX R26, R31, R26, !PT ;  /* 0x0000001a1f1a7209 */ /* 0x000fe40007800000 */
[----:B------:R-:W-:-:S03]  /*1310*/  ISETP.NE.AND P3, PT, R53, RZ, PT ;  /* 0x000000ff3500720c */ /* 0x000fc60003f65270 */
[----:B------:R-:W0:Y:S02]  /*1320*/  SHFL.BFLY PT, R53, R26, 0x2, 0x1f ;  /* 0x0c401f001a357f89 */ /* 0x000e2400000e0000 */
[----:B0-----:R-:W-:-:S05]  /*1330*/  FMNMX R53, R26, R53, !PT ;  /* 0x000000351a357209 */ /* 0x001fca0007800000 */
[----:B------:R-:W0:Y:S01]  /*1340*/  SHFL.BFLY PT, R30, R53, 0x1, 0x1f ;  /* 0x0c201f00351e7f89 */ /* 0x000e2200000e0000 */
[----:B------:R-:W-:-:S03]  /*1350*/  ISETP.NE.AND P5, PT, R57, RZ, PT ;  /* 0x000000ff3900720c */ /* 0x000fc60003fa5270 */
[----:B---3--:R1:W-:Y:S01]  /*1360*/  STS.U16 [R19+UR29+0x1600], R50 ;  /* 0x0016003213007988 */ /* 0x0083e2000800041d */
[----:B0-----:R-:W-:-:S04]  /*1370*/  FMNMX R57, R53, R30, !PT ;  /* 0x0000001e35397209 */ /* 0x001fc80007800000 */
[----:B------:R-:W-:-:S05]  /*1380*/  FMNMX R30, R57, R20, !PT ;  /* 0x00000014391e7209 */ /* 0x000fca0007800000 */
[--C-:B------:R-:W-:Y:S01]  /*1390*/  FADD R33, R33, -R30.reuse ;  /* 0x8000001e21217221 */ /* 0x100fe20000000000 */
[--C-:B------:R-:W-:Y:S01]  /*13a0*/  FADD R34, R34, -R30.reuse ;  /* 0x8000001e22227221 */ /* 0x100fe20000000000 */
[--C-:B------:R-:W-:Y:S02]  /*13b0*/  FADD R51, R51, -R30.reuse ;  /* 0x8000001e33337221 */ /* 0x100fe40000000000 */
[----:B------:R-:W-:Y:S01]  /*13c0*/  FMUL R33, R33, 1.4426950216293334961 ;  /* 0x3fb8aa3b21217820 */ /* 0x000fe20000400000 */
[----:B------:R-:W-:Y:S01]  /*13d0*/  FMUL R38, R34, 1.4426950216293334961 ;  /* 0x3fb8aa3b22267820 */ /* 0x000fe20000400000 */
[--C-:B------:R-:W-:Y:S01]  /*13e0*/  FADD R26, R35, -R30.reuse ;  /* 0x8000001e231a7221 */ /* 0x100fe20000000000 */
[----:B------:R-:W-:Y:S02]  /*13f0*/  FMUL R51, R51, 1.4426950216293334961 ;  /* 0x3fb8aa3b33337820 */ /* 0x000fe40000400000 */
[----:B-1----:R0:W-:Y:S01]  /*1400*/  MUFU.EX2 R50, R38 ;  /* 0x0000002600327308 */ /* 0x0021e20000000800 */
[----:B------:R-:W-:Y:S01]  /*1410*/  FMUL R34, R26, 1.4426950216293334961 ;  /* 0x3fb8aa3b1a227820 */ /* 0x000fe20000400000 */
[----:B------:R-:W-:-:S06]  /*1420*/  FADD R39, R39, -R30 ;  /* 0x8000001e27277221 */ /* 0x000fcc0000000000 */
[----:B------:R-:W1:Y:S01]  /*1430*/  MUFU.EX2 R33, R33 ;  /* 0x0000002100217308 */ /* 0x000e620000000800 */
[----:B------:R-:W-:Y:S01]  /*1440*/  FMUL R26, R39, 1.4426950216293334961 ;  /* 0x3fb8aa3b271a7820 */ /* 0x000fe20000400000 */
[----:B------:R-:W-:-:S06]  /*1450*/  FADD R27, R27, -R30 ;  /* 0x8000001e1b1b7221 */ /* 0x000fcc0000000000 */
[----:B------:R-:W3:Y:S01]  /*1460*/  MUFU.EX2 R35, R51 ;  /* 0x0000003300237308 */ /* 0x000ee20000000800 */
[----:B------:R-:W-:Y:S01]  /*1470*/  FMUL R39, R27, 1.4426950216293334961 ;  /* 0x3fb8aa3b1b277820 */ /* 0x000fe20000400000 */
[----:B------:R-:W-:-:S06]  /*1480*/  FADD R55, R55, -R30 ;  /* 0x8000001e37377221 */ /* 0x000fcc0000000000 */
[----:B------:R-:W4:Y:S01]  /*1490*/  MUFU.EX2 R34, R34 ;  /* 0x0000002200227308 */ /* 0x000f220000000800 */
[----:B0-----:R-:W-:Y:S01]  /*14a0*/  FMUL R38, R55, 1.4426950216293334961 ;  /* 0x3fb8aa3b37267820 */ /* 0x001fe20000400000 */
[----:B------:R-:W-:Y:S01]  /*14b0*/  FADD R31, R31, -R30 ;  /* 0x8000001e1f1f7221 */ /* 0x000fe20000000000 */
[----:B-----5:R1:W-:Y:S05]  /*14c0*/  STS.U16 [R19+UR29+0x1200], R52 ;  /* 0x0012003413007988 */ /* 0x0203ea000800041d */
[----:B------:R-:W0:Y:S01]  /*14d0*/  MUFU.EX2 R26, R26 ;  /* 0x0000001a001a7308 */ /* 0x000e220000000800 */
[----:B------:R-:W-:Y:S01]  /*14e0*/  FMUL R27, R31, 1.4426950216293334961 ;  /* 0x3fb8aa3b1f1b7820 */ /* 0x000fe20000400000 */
[----:B-1----:R-:W-:-:S06]  /*14f0*/  FADD R52, R33, R50 ;  /* 0x0000003221347221 */ /* 0x002fcc0000000000 */
[----:B------:R-:W1:Y:S01]  /*1500*/  MUFU.EX2 R39, R39 ;  /* 0x0000002700277308 */ /* 0x000e620000000800 */
[----:B---3--:R-:W-:-:S07]  /*1510*/  FADD R31, R35, R52 ;  /* 0x00000034231f7221 */ /* 0x008fce0000000000 */
[----:B------:R-:W3:Y:S01]  /*1520*/  MUFU.EX2 R38, R38 ;  /* 0x0000002600267308 */ /* 0x000ee20000000800 */
[----:B----4-:R-:W-:-:S07]  /*1530*/  FADD R31, R34, R31 ;  /* 0x0000001f221f7221 */ /* 0x010fce0000000000 */
[----:B------:R-:W4:Y:S01]  /*1540*/  MUFU.EX2 R27, R27 ;  /* 0x0000001b001b7308 */ /* 0x000f220000000800 */
[----:B0-----:R-:W-:-:S04]  /*1550*/  FADD R52, R26, R31 ;  /* 0x0000001f1a347221 */ /* 0x001fc80000000000 */
[----:B-1----:R-:W-:-:S04]  /*1560*/  FADD R31, R39, R52 ;  /* 0x00000034271f7221 */ /* 0x002fc80000000000 */
[----:B---3--:R-:W-:-:S04]  /*1570*/  FADD R52, R38, R31 ;  /* 0x0000001f26347221 */ /* 0x008fc80000000000 */
[----:B----4-:R-:W-:-:S05]  /*1580*/  FADD R52, R27, R52 ;  /* 0x000000341b347221 */ /* 0x010fca0000000000 */
[----:B------:R-:W0:Y:S01]  /*1590*/  SHFL.BFLY PT, R31, R52, 0x2, 0x1f ;  /* 0x0c401f00341f7f89 */ /* 0x000e2200000e0000 */
[----:B------:R-:W-:Y:S01]  /*15a0*/  F2FP.F16.F32.PACK_AB R33, R50, R33 ;  /* 0x000000213221723e */ /* 0x000fe200000000ff */
[----:B------:R-:W-:Y:S01]  /*15b0*/  FMUL R32, R32, UR26 ;  /* 0x0000001a20207c20 */ /* 0x000fe20008400000 */
[----:B------:R-:W-:Y:S01]  /*15c0*/  FMUL R36, R36, UR26 ;  /* 0x0000001a24247c20 */ /* 0x000fe20008400000 */
[----:B0-----:R-:W-:-:S05]  /*15d0*/  FADD R53, R52, R31 ;  /* 0x0000001f34357221 */ /* 0x001fca0000000000 */
[----:B------:R-:W0:Y:S01]  /*15e0*/  SHFL.BFLY PT, R50, R53, 0x1, 0x1f ;  /* 0x0c201f0035327f89 */ /* 0x000e2200000e0000 */
[----:B------:R-:W-:Y:S01]  /*15f0*/  FSEL R32, R32, -INF , !P2 ;  /* 0xff80000020207808 */ /* 0x000fe20005000000 */
[----:B------:R-:W-:Y:S01]  /*1600*/  FMUL R51, R37, UR26 ;  /* 0x0000001a25337c20 */ /* 0x000fe20008400000 */
[----:B------:R-:W-:Y:S02]  /*1610*/  FSEL R37, R36, -INF , !P6 ;  /* 0xff80000024257808 */ /* 0x000fe40007000000 */
[----:B------:R-:W-:Y:S01]  /*1620*/  FMNMX R36, R32, R49, !PT ;  /* 0x0000003120247209 */ /* 0x000fe20007800000 */
[----:B------:R-:W-:Y:S01]  /*1630*/  FMUL R24, R24, UR26 ;  /* 0x0000001a18187c20 */ /* 0x000fe20008400000 */
[----:B------:R-:W-:Y:S02]  /*1640*/  ISETP.NE.AND P4, PT, R58, RZ, PT ;  /* 0x000000ff3a00720c */ /* 0x000fe40003f85270 */
[----:B------:R-:W-:Y:S02]  /*1650*/  FSEL R51, R51, -INF , !P3 ;  /* 0xff80000033337808 */ /* 0x000fe40005800000 */
[----:B------:R-:W-:Y:S01]  /*1660*/  FMNMX R36, R37, R36, !PT ;  /* 0x0000002425247209 */ /* 0x000fe20007800000 */
[----:B------:R-:W-:-:S03]  /*1670*/  FMUL R55, R28, UR26 ;  /* 0x0000001a1c377c20 */ /* 0x000fc60008400000 */
[----:B------:R-:W-:Y:S01]  /*1680*/  FMNMX R36, R51, R36, !PT ;  /* 0x0000002433247209 */ /* 0x000fe20007800000 */
[----:B0-----:R-:W-:Y:S01]  /*1690*/  FADD R31, R53, R50 ;  /* 0x00000032351f7221 */ /* 0x001fe20000000000 */
[----:B------:R-:W-:Y:S01]  /*16a0*/  FMUL R53, R25, UR26 ;  /* 0x0000001a19357c20 */ /* 0x000fe20008400000 */
[----:B------:R-:W-:Y:S01]  /*16b0*/  FSEL R25, R24, -INF , !P4 ;  /* 0xff80000018197808 */ /* 0x000fe20006000000 */
[----:B------:R-:W-:-:S03]  /*16c0*/  FMUL R29, R29, UR26 ;  /* 0x0000001a1d1d7c20 */ /* 0x000fc60008400000 */
[----:B------:R-:W-:Y:S02]  /*16d0*/  FSEL R53, R53, -INF , !P5 ;  /* 0xff80000035357808 */ /* 0x000fe40006800000 */
[----:B------:R-:W-:Y:S02]  /*16e0*/  FMNMX R36, R25, R36, !PT ;  /* 0x0000002419247209 */ /* 0x000fe40007800000 */
[----:B------:R-:W-:Y:S02]  /*16f0*/  FSEL R55, R55, -INF , !P1 ;  /* 0xff80000037377808 */ /* 0x000fe40004800000 */
[----:B------:R-:W-:Y:S02]  /*1700*/  FMNMX R36, R53, R36, !PT ;  /* 0x0000002435247209 */ /* 0x000fe40007800000 */
[----:B------:R-:W-:Y:S02]  /*1710*/  FSEL R29, R29, -INF , !P0 ;  /* 0xff8000001d1d7808 */ /* 0x000fe40004000000 */
[----:B------:R-:W-:-:S04]  /*1720*/  FMNMX R36, R55, R36, !PT ;  /* 0x0000002437247209 */ /* 0x000fc80007800000 */
[----:B------:R-:W-:-:S05]  /*1730*/  FMNMX R36, R29, R36, !PT ;  /* 0x000000241d247209 */ /* 0x000fca0007800000 */
[----:B------:R-:W0:Y:S02]  /*1740*/  SHFL.BFLY PT, R57, R36, 0x2, 0x1f ;  /* 0x0c401f0024397f89 */ /* 0x000e2400000e0000 */
[----:B0-----:R-:W-:-:S05]  /*1750*/  FMNMX R57, R36, R57, !PT ;  /* 0x0000003924397209 */ /* 0x001fca0007800000 */
[----:B------:R-:W0:Y:S04]  /*1760*/  SHFL.BFLY PT, R24, R57, 0x1, 0x1f ;  /* 0x0c201f0039187f89 */ /* 0x000e2800000e0000 */
[----:B--2---:R-:W-:Y:S04]  /*1770*/  STS.U16 [R19+UR29+0x1000], R56 ;  /* 0x0010003813007988 */ /* 0x004fe8000800041d */
[----:B------:R-:W-:Y:S01]  /*1780*/  STS.U16 [R19+UR29+0x1400], R54 ;  /* 0x0014003613007988 */ /* 0x000fe2000800041d */
[----:B------:R1:W-:Y:S06]  /*1790*/  MEMBAR.ALL.CTA ;  /* 0x0000000000007992 */ /* 0x0003ec0000008000 */
[----:B-1----:R-:W1:Y:S01]  /*17a0*/  FENCE.VIEW.ASYNC.S ;  /* 0x00000000000073c6 */ /* 0x002e620000000000 */
[----:B0-----:R-:W-:-:S04]  /*17b0*/  FMNMX R59, R57, R24, !PT ;  /* 0x00000018393b7209 */ /* 0x001fc80007800000 */
[----:B------:R-:W-:-:S05]  /*17c0*/  FMNMX R28, R59, R48, !PT ;  /* 0x000000303b1c7209 */ /* 0x000fca0007800000 */
[--C-:B------:R-:W-:Y:S01]  /*17d0*/  FADD R32, R32, -R28.reuse ;  /* 0x8000001c20207221 */ /* 0x100fe20000000000 */
[--C-:B------:R-:W-:Y:S01]  /*17e0*/  FADD R49, R49, -R28.reuse ;  /* 0x8000001c31317221 */ /* 0x100fe20000000000 */
[----:B------:R-:W-:Y:S02]  /*17f0*/  FADD R24, R37, -R28 ;  /* 0x8000001c25187221 */ /* 0x000fe40000000000 */
[----:B------:R-:W-:Y:S01]  /*1800*/  FMUL R32, R32, 1.4426950216293334961 ;  /* 0x3fb8aa3b20207820 */ /* 0x000fe20000400000 */
[----:B------:R-:W-:Y:S01]  /*1810*/  FMUL R49, R49, 1.4426950216293334961 ;  /* 0x3fb8aa3b31317820 */ /* 0x000fe20000400000 */
[----:B------:R-:W-:Y:S01]  /*1820*/  FMUL R24, R24, 1.4426950216293334961 ;  /* 0x3fb8aa3b18187820 */ /* 0x000fe20000400000 */
[----:B------:R-:W-:Y:S01]  /*1830*/  F2FP.F16.F32.PACK_AB R35, R34, R35 ;  /* 0x000000232223723e */ /* 0x000fe200000000ff */
[----:B------:R-:W-:Y:S01]  /*1840*/  FADD R20, -R30, R20 ;  /* 0x000000141e147221 */ /* 0x000fe20000000100 */
[----:B------:R-:W-:Y:S01]  /*1850*/  FADD R34, -R28, R48 ;  /* 0x000000301c227221 */ /* 0x000fe20000000100 */
[----:B------:R-:W-:Y:S01]  /*1860*/  MUFU.EX2 R32, R32 ;  /* 0x0000002000207308 */ /* 0x000fe20000000800 */
[--C-:B------:R-:W-:Y:S01]  /*1870*/  FADD R51, R51, -R28.reuse ;  /* 0x8000001c33337221 */ /* 0x100fe20000000000 */
[--C-:B------:R-:W-:Y:S01]  /*1880*/  FADD R36, R25, -R28.reuse ;  /* 0x8000001c19247221 */ /* 0x100fe20000000000 */
[--C-:B------:R-:W-:Y:S01]  /*1890*/  FADD R29, R29, -R28.reuse ;  /* 0x8000001c1d1d7221 */ /* 0x100fe20000000000 */
[----:B------:R-:W-:Y:S01]  /*18a0*/  FMUL R20, R20, 1.4426950216293334961 ;  /* 0x3fb8aa3b14147820 */ /* 0x000fe20000400000 */
[----:B------:R-:W-:-:S03]  /*18b0*/  FADD R53, R53, -R28 ;  /* 0x8000001c35357221 */ /* 0x000fc60000000000 */
[----:B------:R-:W0:Y:S01]  /*18c0*/  MUFU.EX2 R37, R49 ;  /* 0x0000003100257308 */ /* 0x000e220000000800 */
[----:B------:R-:W-:Y:S01]  /*18d0*/  FADD R55, R55, -R28 ;  /* 0x8000001c37377221 */ /* 0x000fe20000000000 */
[----:B------:R-:W-:Y:S01]  /*18e0*/  FMUL R50, R34, 1.4426950216293334961 ;  /* 0x3fb8aa3b22327820 */ /* 0x000fe20000400000 */
[----:B------:R-:W-:Y:S01]  /*18f0*/  FMUL R51, R51, 1.4426950216293334961 ;  /* 0x3fb8aa3b33337820 */ /* 0x000fe20000400000 */
[----:B------:R-:W-:Y:S01]  /*1900*/  FMUL R36, R36, 1.4426950216293334961 ;  /* 0x3fb8aa3b24247820 */ /* 0x000fe20000400000 */
[----:B------:R-:W-:-:S03]  /*1910*/  FMUL R29, R29, 1.4426950216293334961 ;  /* 0x3fb8aa3b1d1d7820 */ /* 0x000fc60000400000 */
[----:B------:R-:W2:Y:S01]  /*1920*/  MUFU.EX2 R24, R24 ;  /* 0x0000001800187308 */ /* 0x000ea20000000800 */
[----:B------:R-:W-:Y:S01]  /*1930*/  FMUL R53, R53, 1.4426950216293334961 ;  /* 0x3fb8aa3b35357820 */ /* 0x000fe20000400000 */
[----:B------:R-:W-:-:S06]  /*1940*/  FMUL R55, R55, 1.4426950216293334961 ;  /* 0x3fb8aa3b37377820 */ /* 0x000fcc0000400000 */
[----:B------:R0:W-:Y:S08]  /*1950*/  MUFU.EX2 R25, R51 ;  /* 0x0000003300197308 */ /* 0x0001f00000000800 */
[----:B------:R-:W3:Y:S08]  /*1960*/  MUFU.EX2 R20, R20 ;  /* 0x0000001400147308 */ /* 0x000ef00000000800 */
[----:B------:R-:W4:Y:S01]  /*1970*/  MUFU.EX2 R50, R50 ;  /* 0x0000003200327308 */ /* 0x000f220000000800 */
[----:B0-----:R-:W-:Y:S01]  /*1980*/  FADD R51, R32, R37 ;  /* 0x0000002520337221 */ /* 0x001fe20000000000 */
[----:B------:R-:W-:-:S06]  /*1990*/  USHF.L.U32 UR8, UR33, 0x4, URZ ;  /* 0x0000000421087899 */ /* 0x000fcc000800063f */
[----:B------:R-:W-:Y:S08]  /*19a0*/  MUFU.EX2 R36, R36 ;  /* 0x0000002400247308 */ /* 0x000ff00000000800 */
[----:B------:R-:W0:Y:S08]  /*19b0*/  MUFU.EX2 R49, R53 ;  /* 0x0000003500317308 */ /* 0x000e300000000800 */
[----:B------:R-:W-:Y:S08]  /*19c0*/  MUFU.EX2 R48, R55 ;  /* 0x0000003700307308 */ /* 0x000ff00000000800 */
[----:B------:R-:W5:Y:S01]  /*19d0*/  MUFU.EX2 R29, R29 ;  /* 0x0000001d001d7308 */ /* 0x000f620000000800 */
[----:B------:R-:W-:Y:S01]  /*19e0*/  ULOP3.LUT UR8, UR8, 0x40, URZ, 0xc0, !UPT ;  /* 0x0000004008087892 */ /* 0x000fe2000f8ec03f */
[----:B--2---:R-:W-:Y:S01]  /*19f0*/  FADD R34, R24, R51 ;  /* 0x0000003318227221 */ /* 0x004fe20000000000 */
[----:B------:R-:W-:Y:S01]  /*1a00*/  F2FP.F16.F32.PACK_AB R32, R37, R32 ;  /* 0x000000202520723e */ /* 0x000fe200000000ff */
[----:B---3--:R-:W-:Y:S01]  /*1a10*/  FMUL R42, R42, R20 ;  /* 0x000000142a2a7220 */ /* 0x008fe20000400000 */
[----:B------:R-:W-:Y:S01]  /*1a20*/  ULEA.HI UR8, UR24, UR8, URZ, 0x1c ;  /* 0x0000000818087291 */ /* 0x000fe2000f8fe03f */
[C---:B------:R-:W-:Y:S01]  /*1a30*/  FADD R37, R25.reuse, R34 ;  /* 0x0000002219257221 */ /* 0x040fe20000000000 */
[----:B------:R-:W-:Y:S01]  /*1a40*/  F2FP.F16.F32.PACK_AB R34, R25, R24 ;  /* 0x000000181922723e */ /* 0x000fe200000000ff */
[-C--:B------:R-:W-:Y:S01]  /*1a50*/  FMUL R43, R43, R20.reuse ;  /* 0x000000142b2b7220 */ /* 0x080fe20000400000 */
[-C--:B------:R-:W-:Y:S01]  /*1a60*/  FMUL R46, R46, R20.reuse ;  /* 0x000000142e2e7220 */ /* 0x080fe20000400000 */
[----:B------:R-:W-:Y:S01]  /*1a70*/  FMUL R47, R47, R20 ;  /* 0x000000142f2f7220 */ /* 0x000fe20000400000 */
[-C--:B----4-:R-:W-:Y:S01]  /*1a80*/  FMUL R40, R40, R50.reuse ;  /* 0x0000003228287220 */ /* 0x090fe20000400000 */
[-C--:B------:R-:W-:Y:S01]  /*1a90*/  FMUL R41, R41, R50.reuse ;  /* 0x0000003229297220 */ /* 0x080fe20000400000 */
[-C--:B------:R-:W-:Y:S01]  /*1aa0*/  FMUL R44, R44, R50.reuse ;  /* 0x000000322c2c7220 */ /* 0x080fe20000400000 */
[----:B------:R-:W-:Y:S01]  /*1ab0*/  FMUL R45, R45, R50 ;  /* 0x000000322d2d7220 */ /* 0x000fe20000400000 */
[----:B------:R-:W-:Y:S01]  /*1ac0*/  F2FP.F16.F32.PACK_AB R25, R39, R26 ;  /* 0x0000001a2719723e */ /* 0x000fe200000000ff */
[----:B------:R-:W-:Y:S01]  /*1ad0*/  ULOP3.LUT UR8, UR8, 0x3fff, URZ, 0xc0, !UPT ;  /* 0x00003fff08087892 */ /* 0x000fe2000f8ec03f */
[----:B------:R-:W-:-:S02]  /*1ae0*/  F2FP.F16.F32.PACK_AB R27, R27, R38 ;  /* 0x000000261b1b723e */ /* 0x000fc400000000ff */
[----:B0-----:R-:W-:Y:S02]  /*1af0*/  F2FP.F16.F32.PACK_AB R24, R49, R36 ;  /* 0x000000243118723e */ /* 0x001fe400000000ff */
[----:B-----5:R-:W-:Y:S01]  /*1b00*/  F2FP.F16.F32.PACK_AB R26, R29, R48 ;  /* 0x000000301d1a723e */ /* 0x020fe200000000ff */
[----:B-1----:R-:W-:Y:S06]  /*1b10*/  BAR.SYNC.DEFER_BLOCKING 0x0 ;  /* 0x0000000000007b1d */ /* 0x002fec0000010000 */
[----:B------:R-:W-:Y:S01]  /*1b20*/  UMOV UR34, UR8 ;  /* 0x0000000800227c82 */ /* 0x000fe20008000000 */
[----:B------:R-:W-:Y:S01]  /*1b30*/  UMOV UR35, 0x80000020 ;  /* 0x8000002000237882 */ /* 0x000fe20000000000 */
[----:B------:R-:W-:-:S06]  /*1b40*/  WARPGROUP.ARRIVE ;  /* 0x00000000000079c5 */ /* 0x000fcc0000000000 */
[----:B------:R-:W-:Y:S01]  /*1b50*/  HGMMA.64x16x16.F32 R40, R32, gdesc[UR32], R40 ;  /* 0x0020002020287df0 */ /* 0x000fe20008700828 */
[----:B------:R-:W-:-:S04]  /*1b60*/  FADD R36, R36, R37 ;  /* 0x0000002524247221 */ /* 0x000fc80000000000 */
[----:B------:R-:W-:-:S04]  /*1b70*/  FADD R49, R49, R36 ;  /* 0x0000002431317221 */ /* 0x000fc80000000000 */
[----:B------:R-:W-:-:S04]  /*1b80*/  FADD R48, R48, R49 ;  /* 0x0000003130307221 */ /* 0x000fc80000000000 */
[----:B------:R-:W-:Y:S01]  /*1b90*/  FADD R48, R29, R48 ;  /* 0x000000301d307221 */ /* 0x000fe20000000000 */
[----:B------:R-:W-:Y:S01]  /*1ba0*/  UMOV UR16, 0xfffffffe ;  /* 0xfffffffe00107882 */ /* 0x000fe20000000000 */
[----:B------:R-:W-:Y:S01]  /*1bb0*/  UMOV UR17, 0x7fffffdf ;  /* 0x7fffffdf00117882 */ /* 0x000fe20000000000 */
[----:B------:R-:W-:Y:S02]  /*1bc0*/  UMOV UR9, URZ ;  /* 0x0000003f00097c82 */ /* 0x000fe40008000000 */
[----:B------:R-:W0:Y:S01]  /*1bd0*/  SHFL.BFLY PT, R29, R48, 0x2, 0x1f ;  /* 0x0c401f00301d7f89 */ /* 0x000e2200000e0000 */
[----:B------:R-:W-:Y:S02]  /*1be0*/  UIADD3.64 UR34, UR8, -UR16, URZ ;  /* 0x8000001008227297 */ /* 0x000fe4000fffe03f */
[----:B------:R-:W-:-:S07]  /*1bf0*/  UIADD3 UR6, UP0, UR6, 0x20, URZ ;  /* 0x0000002006067890 */ /* 0x000fce000ff1e03f */
[----:B------:R-:W-:Y:S01]  /*1c00*/  HGMMA.64x16x16.F32 R40, R24, gdesc[UR32], R40, gsb0 ;  /* 0x0020002018287df0 */ /* 0x000fe20008000828 */
[----:B0-----:R-:W-:Y:S01]  /*1c10*/  FADD R29, R48, R29 ;  /* 0x0000001d301d7221 */ /* 0x001fe20000000000 */
[----:B------:R-:W-:-:S04]  /*1c20*/  UIADD3.X UR7, URZ, UR7, URZ, UP0, !UPT ;  /* 0x000000073f077290 */ /* 0x000fc800087fe43f */
[----:B------:R-:W0:Y:S01]  /*1c30*/  SHFL.BFLY PT, R36, R29, 0x1, 0x1f ;  /* 0x0c201f001d247f89 */ /* 0x000e2200000e0000 */
[----:B------:R-:W-:-:S04]  /*1c40*/  UISETP.GE.U32.AND UP0, UPT, UR6, UR32, UPT ;  /* 0x000000200600728c */ /* 0x000fc8000bf06070 */
[----:B------:R-:W-:-:S06]  /*1c50*/  UISETP.GE.U32.AND.EX UP0, UPT, UR7, URZ, UPT, UP0 ;  /* 0x0000003f0700728c */ /* 0x000fcc000bf06100 */
[----:B------:R-:W-:Y:S01]  /*1c60*/  PLOP3.LUT P0, PT, PT, PT, UP0, 0x80, 0x0 ;  /* 0x000000000000781c */ /* 0x000fe20003f0f008 */
[----:B------:R-:W-:Y:S02]  /*1c70*/  ULEA UR5, UR25, UR5, 0x5 ;  /* 0x0000000519057291 */ /* 0x000fe4000f8e283f */
[----:B------:R-:W-:Y:S01]  /*1c80*/  ULEA UR4, UR27, UR4, 0x5 ;  /* 0x000000041b047291 */ /* 0x000fe2000f8e283f */
[----:B------:R-:W-:Y:S01]  /*1c90*/  FFMA R22, R20, R22, R31 ;  /* 0x0000001614167223 */ /* 0x000fe2000000001f */
[----:B------:R-:W-:Y:S02]  /*1ca0*/  IMAD.MOV.U32 R48, RZ, RZ, R28 ;  /* 0x000000ffff307224 */ /* 0x000fe400078e001c */
[----:B------:R-:W-:Y:S02]  /*1cb0*/  IMAD.MOV.U32 R20, RZ, RZ, R30 ;  /* 0x000000ffff147224 */ /* 0x000fe400078e001e */
[----:B0-----:R-:W-:-:S04]  /*1cc0*/  FADD R37, R29, R36 ;  /* 0x000000241d257221 */ /* 0x001fc80000000000 */
[----:B------:R-:W-:Y:S01]  /*1cd0*/  FFMA R23, R50, R23, R37 ;  /* 0x0000001732177223 */ /* 0x000fe20000000025 */
[----:B------:R-:W-:Y:S02]  /*1ce0*/  WARPGROUP.DEPBAR.LE gsb0, 0x0 ;  /* 0x00008000000079c5 */ /* 0x000fe40000010000 */
[----:B------:R-:W-:Y:S05]  /*1cf0*/  @!P0 BRA `(.L_x_1) ;  /* 0xffffffec00748947 */ /* 0x000fea000383ffff */
.L_x_0:
[----:B------:R-:W-:Y:S01]  /*1d00*/  SHF.R.S32.HI R4, RZ, 0x3, R0 ;  /* 0x00000003ff047819 */ /* 0x000fe20000011400 */
[C---:B------:R-:W-:Y:S01]  /*1d10*/  IMAD.SHL.U32 R2, R0.reuse, 0x40, RZ ;  /* 0x0000004000027824 */ /* 0x040fe200078e00ff */
[C---:B------:R-:W-:Y:S01]  /*1d20*/  LOP3.LUT R3, R0.reuse, 0x80, RZ, 0xc0, !PT ;  /* 0x0000008000037812 */ /* 0x040fe200078ec0ff */
[----:B------:R-:W-:Y:S01]  /*1d30*/  IMAD.SHL.U32 R8, R0, 0x4, RZ ;  /* 0x0000000400087824 */ /* 0x000fe200078e00ff */
[----:B------:R-:W-:Y:S01]  /*1d40*/  SGXT R4, R4, 0x1 ;  /* 0x000000010404781a */ /* 0x000fe20000000200 */
[----:B------:R-:W-:Y:S01]  /*1d50*/  FMUL R15, R40, 0.25 ;  /* 0x3e800000280f7820 */ /* 0x000fe20000400000 */
[----:B------:R-:W-:Y:S01]  /*1d60*/  SHF.R.U32.HI R5, RZ, 0x1, R3 ;  /* 0x00000001ff057819 */ /* 0x000fe20000011603 */
[----:B------:R-:W-:Y:S01]  /*1d70*/  FMUL R20, R41, 0.25 ;  /* 0x3e80000029147820 */ /* 0x000fe20000400000 */
[----:B------:R-:W-:Y:S01]  /*1d80*/  LOP3.LUT R2, R2, 0x40, RZ, 0xc0, !PT ;  /* 0x0000004002027812 */ /* 0x000fe200078ec0ff */
[----:B------:R-:W-:Y:S01]  /*1d90*/  BAR.SYNC.DEFER_BLOCKING 0x0 ;  /* 0x0000000000007b1d */ /* 0x000fe20000010000 */
[----:B------:R-:W-:-:S02]  /*1da0*/  LOP3.LUT R4, R5, 0x440, R4, 0x78, !PT ;  /* 0x0000044005047812 */ /* 0x000fc400078e7804 */
[----:B------:R-:W-:Y:S01]  /*1db0*/  LOP3.LUT R9, R0, 0x60, RZ, 0xc0, !PT ;  /* 0x0000006000097812 */ /* 0x000fe200078ec0ff */
[----:B------:R-:W-:Y:S01]  /*1dc0*/  IMAD R6, R3, 0x4, R2 ;  /* 0x0000000403067824 */ /* 0x000fe200078e0202 */
[----:B------:R-:W-:Y:S01]  /*1dd0*/  LOP3.LUT R8, R8, 0xc0, RZ, 0xc0, !PT ;  /* 0x000000c008087812 */ /* 0x000fe200078ec0ff */
[C---:B------:R-:W-:Y:S01]  /*1de0*/  IMAD.SHL.U32 R2, R0.reuse, 0x2, RZ ;  /* 0x0000000200027824 */ /* 0x040fe200078e00ff */
[C---:B------:R-:W-:Y:S01]  /*1df0*/  LOP3.LUT R5, R0.reuse, 0xc0, RZ, 0xc0, !PT ;  /* 0x000000c000057812 */ /* 0x040fe200078ec0ff */
[----:B------:R-:W-:Y:S01]  /*1e00*/  IMAD R9, R9, 0x4, R4 ;  /* 0x0000000409097824 */ /* 0x000fe200078e0204 */
[--C-:B------:R-:W-:Y:S01]  /*1e10*/  SHF.R.S32.HI R3, RZ, 0x5, R0.reuse ;  /* 0x00000005ff037819 */ /* 0x100fe20000011400 */
[----:B------:R-:W-:Y:S01]  /*1e20*/  IMAD.SHL.U32 R4, R0, 0x8, RZ ;  /* 0x0000000800047824 */ /* 0x000fe200078e00ff */
[----:B-1----:R-:W-:Y:S01]  /*1e30*/  SHF.R.S32.HI R7, RZ, 0x4, R0 ;  /* 0x00000004ff077819 */ /* 0x002fe20000011400 */
[----:B------:R-:W-:Y:S01]  /*1e40*/  VIADD R10, R8, UR29 ;  /* 0x0000001d080a7c36 */ /* 0x000fe20008000000 */
[----:B------:R-:W-:Y:S01]  /*1e50*/  ISETP.NE.U32.AND P0, PT, R5, RZ, PT ;  /* 0x000000ff0500720c */ /* 0x000fe20003f05070 */
[----:B------:R-:W-:Y:S01]  /*1e60*/  FMUL R8, R47, 0.25 ;  /* 0x3e8000002f087820 */ /* 0x000fe20000400000 */
[----:B------:R-:W-:Y:S01]  /*1e70*/  LOP3.LUT R5, R0, 0x8, RZ, 0xc0, !PT ;  /* 0x0000000800057812 */ /* 0x000fe200078ec0ff */
[----:B------:R-:W-:Y:S01]  /*1e80*/  ULDC.64 UR4, c[0x0][0x270] ;  /* 0x00009c0000047ab9 */ /* 0x000fe20000000a00 */
[----:B------:R-:W-:Y:S01]  /*1e90*/  SGXT R3, R3, 0x1 ;  /* 0x000000010303781a */ /* 0x000fe20000000200 */
[----:B------:R-:W-:Y:S01]  /*1ea0*/  UIMAD UR4, UR28, UR4, URZ ;  /* 0x000000041c0472a4 */ /* 0x000fe2000f8e023f */
[----:B------:R-:W-:-:S02]  /*1eb0*/  SGXT R7, R7, 0x1 ;  /* 0x000000010707781a */ /* 0x000fc40000000200 */
[----:B------:R-:W-:Y:S01]  /*1ec0*/  LOP3.LUT R17, R4, 0x38, RZ, 0xc0, !PT ;  /* 0x0000003804117812 */ /* 0x000fe200078ec0ff */
[----:B------:R-:W-:Y:S01]  /*1ed0*/  USHF.L.U32 UR6, UR4, 0x1, URZ ;  /* 0x0000000104067899 */ /* 0x000fe2000800063f */
[----:B------:R-:W-:Y:S01]  /*1ee0*/  LEA.HI R24, R5, R10, RZ, 0x1f ;  /* 0x0000000a05187211 */ /* 0x000fe200078ff8ff */
[----:B------:R-:W-:Y:S01]  /*1ef0*/  FMUL R5, R44, 0.25 ;  /* 0x3e8000002c057820 */ /* 0x000fe20000400000 */
[----:B------:R-:W-:Y:S01]  /*1f00*/  LOP3.LUT R3, R3, 0x804, RZ, 0xc0, !PT ;  /* 0x0000080403037812 */ /* 0x000fe200078ec0ff */
[----:B------:R-:W-:Y:S01]  /*1f10*/  FMUL R10, R43, 0.25 ;  /* 0x3e8000002b0a7820 */ /* 0x000fe20000400000 */
[----:B------:R-:W-:Y:S01]  /*1f20*/  LOP3.LUT R4, R7, 0x804, RZ, 0xc0, !PT ;  /* 0x0000080407047812 */ /* 0x000fe200078ec0ff */
[----:B------:R-:W-:Y:S01]  /*1f30*/  FMUL R7, R42, 0.25 ;  /* 0x3e8000002a077820 */ /* 0x000fe20000400000 */
[----:B------:R-:W-:Y:S02]  /*1f40*/  FSETP.GT.AND P2, PT, |R23|, 8.50705917302346158658e+37, PT ;  /* 0x7e8000001700780b */ /* 0x000fe40003f44200 */
[----:B------:R-:W-:-:S02]  /*1f50*/  FSETP.GT.AND P1, PT, |R22|, 8.50705917302346158658e+37, PT ;  /* 0x7e8000001600780b */ /* 0x000fc40003f24200 */
[----:B------:R-:W-:Y:S02]  /*1f60*/  LOP3.LUT R3, R3, 0xbc, R2, 0x78, !PT ;  /* 0x000000bc03037812 */ /* 0x000fe400078e7802 */
[----:B------:R-:W-:Y:S01]  /*1f70*/  FSEL R44, R5, R44, P2 ;  /* 0x0000002c052c7208 */ /* 0x000fe20001000000 */
[----:B------:R-:W-:Y:S01]  /*1f80*/  FMUL R5, R23, 8388608 ;  /* 0x4b00000017057820 */ /* 0x000fe20000400000 */
[----:B------:R-:W-:Y:S01]  /*1f90*/  FSEL R42, R7, R42, P1 ;  /* 0x0000002a072a7208 */ /* 0x000fe20000800000 */
[----:B------:R-:W-:Y:S01]  /*1fa0*/  FMUL R7, R22, 8388608 ;  /* 0x4b00000016077820 */ /* 0x000fe20000400000 */
[----:B------:R-:W-:Y:S01]  /*1fb0*/  FSETP.GEU.AND P3, PT, R23, 1.175494350822287508e-38, PT ;  /* 0x008000001700780b */ /* 0x000fe20003f6e000 */
[----:B------:R-:W-:Y:S01]  /*1fc0*/  IMAD.IADD R6, R6, 0x1, R3 ;  /* 0x0000000106067824 */ /* 0x000fe200078e0203 */
[----:B------:R-:W-:Y:S01]  /*1fd0*/  FSETP.GEU.AND P4, PT, R22, 1.175494350822287508e-38, PT ;  /* 0x008000001600780b */ /* 0x000fe20003f8e000 */
[----:B------:R-:W-:Y:S01]  /*1fe0*/  FMUL R3, R46, 0.25 ;  /* 0x3e8000002e037820 */ /* 0x000fe20000400000 */
[----:B------:R-:W-:-:S02]  /*1ff0*/  FSEL R5, R5, R23, !P3 ;  /* 0x0000001705057208 */ /* 0x000fc40005800000 */
[----:B------:R-:W-:Y:S02]  /*2000*/  FSEL R7, R7, R22, !P4 ;  /* 0x0000001607077208 */ /* 0x000fe40006000000 */
[C---:B------:R-:W-:Y:S01]  /*2010*/  FSETP.GEU.AND P6, PT, |R23|.reuse, 1.175494350822287508e-38, PT ;  /* 0x008000001700780b */ /* 0x040fe20003fce200 */
[----:B------:R-:W-:Y:S01]  /*2020*/  @P2 FMUL R23, R23, 0.25 ;  /* 0x3e80000017172820 */ /* 0x000fe20000400000 */
[----:B------:R-:W-:Y:S01]  /*2030*/  FSEL R46, R3, R46, P1 ;  /* 0x0000002e032e7208 */ /* 0x000fe20000800000 */
[----:B------:R-:W-:Y:S01]  /*2040*/  VIADD R3, R5, 0xc0cafb0d ;  /* 0xc0cafb0d05037836 */ /* 0x000fe20000000000 */
[----:B------:R-:W-:Y:S01]  /*2050*/  IADD3 R4, R17, R9, R4 ;  /* 0x0000000911047210 */ /* 0x000fe20007ffe004 */
[----:B------:R-:W-:Y:S01]  /*2060*/  VIADD R9, R7, 0xc0cafb0d ;  /* 0xc0cafb0d07097836 */ /* 0x000fe20000000000 */
[----:B------:R-:W-:Y:S01]  /*2070*/  FSEL R47, R8, R47, P1 ;  /* 0x0000002f082f7208 */ /* 0x000fe20000800000 */
[----:B------:R-:W-:Y:S01]  /*2080*/  FMUL R8, R45, 0.25 ;  /* 0x3e8000002d087820 */ /* 0x000fe20000400000 */
[----:B------:R-:W-:-:S02]  /*2090*/  FSEL R43, R10, R43, P1 ;  /* 0x0000002b0a2b7208 */ /* 0x000fc40000800000 */
[----:B------:R-:W-:Y:S01]  /*20a0*/  LOP3.LUT R10, R3, 0xff800000, RZ, 0xc0, !PT ;  /* 0xff800000030a7812 */ /* 0x000fe200078ec0ff */
[----:B------:R-:W-:Y:S01]  /*20b0*/  IMAD.IADD R3, R17, 0x1, R24 ;  /* 0x0000000111037824 */ /* 0x000fe200078e0218 */
[C---:B------:R-:W-:Y:S01]  /*20c0*/  FSETP.GEU.AND P5, PT, |R22|.reuse, 1.175494350822287508e-38, PT ;  /* 0x008000001600780b */ /* 0x040fe20003fae200 */
[----:B------:R-:W-:Y:S01]  /*20d0*/  @!P6 FMUL R23, R23, 16777216 ;  /* 0x4b8000001717e820 */ /* 0x000fe20000400000 */
[----:B------:R-:W-:Y:S01]  /*20e0*/  LOP3.LUT R12, R9, 0xff800000, RZ, 0xc0, !PT ;  /* 0xff800000090c7812 */ /* 0x000fe200078ec0ff */
[----:B------:R-:W-:Y:S01]  /*20f0*/  @P1 FMUL R22, R22, 0.25 ;  /* 0x3e80000016161820 */ /* 0x000fe20000400000 */
[----:B------:R-:W-:Y:S01]  /*2100*/  FSEL R16, R8, R45, P2 ;  /* 0x0000002d08107208 */ /* 0x000fe20001000000 */
[----:B------:R-:W0:Y:S01]  /*2110*/  MUFU.RCP R13, R23 ;  /* 0x00000017000d7308 */ /* 0x000e220000001000 */
[----:B------:R-:W-:Y:S01]  /*2120*/  FSEL R8, RZ, -23, P3 ;  /* 0xc1b80000ff087808 */ /* 0x000fe20001800000 */
[----:B------:R-:W-:Y:S01]  /*2130*/  @!P6 FMUL R44, R44, 16777216 ;  /* 0x4b8000002c2ce820 */ /* 0x000fe20000400000 */
[----:B------:R-:W-:Y:S01]  /*2140*/  I2FP.F32.S32 R9, R10 ;  /* 0x0000000a00097245 */ /* 0x000fe20000201400 */
[----:B------:R-:W-:Y:S01]  /*2150*/  @!P6 FMUL R16, R16, 16777216 ;  /* 0x4b8000001010e820 */ /* 0x000fe20000400000 */
[----:B------:R-:W-:-:S02]  /*2160*/  FSEL R11, RZ, -23, P4 ;  /* 0xc1b80000ff0b7808 */ /* 0x000fc40002000000 */
[----:B------:R-:W-:Y:S01]  /*2170*/  I2FP.F32.S32 R14, R12 ;  /* 0x0000000c000e7245 */ /* 0x000fe20000201400 */
[----:B------:R-:W-:Y:S01]  /*2180*/  FFMA.FTZ R8, R9, 1.1920928955078125e-07, R8 ;  /* 0x3400000009087823 */ /* 0x000fe20000010008 */
[----:B------:R-:W-:Y:S01]  /*2190*/  FSEL R40, R15, R40, P2 ;  /* 0x000000280f287208 */ /* 0x000fe20001000000 */
[----:B------:R-:W-:Y:S01]  /*21a0*/  @!P5 FMUL R22, R22, 16777216 ;  /* 0x4b8000001616d820 */ /* 0x000fe20000400000 */
[----:B------:R-:W-:Y:S02]  /*21b0*/  IMAD.MOV.U32 R15, RZ, RZ, 0x3dc6b27f ;  /* 0x3dc6b27fff0f7424 */ /* 0x000fe400078e00ff */
[----:B------:R-:W-:Y:S01]  /*21c0*/  FFMA.FTZ R9, R14, 1.1920928955078125e-07, R11 ;  /* 0x340000000e097823 */ /* 0x000fe2000001000b */
[----:B------:R-:W-:Y:S01]  /*21d0*/  IMAD.IADD R11, R5, 0x1, -R10 ;  /* 0x00000001050b7824 */ /* 0x000fe200078e0a0a */
[----:B------:R-:W-:Y:S01]  /*21e0*/  FSEL R20, R20, R41, P2 ;  /* 0x0000002914147208 */ /* 0x000fe20001000000 */
[----:B------:R-:W-:Y:S01]  /*21f0*/  IMAD.IADD R12, R7, 0x1, -R12 ;  /* 0x00000001070c7824 */ /* 0x000fe200078e0a0c */
[----:B------:R-:W1:Y:S01]  /*2200*/  MUFU.RCP R22, R22 ;  /* 0x0000001600167308 */ /* 0x000e620000001000 */
[----:B------:R-:W-:Y:S01]  /*2210*/  FADD R11, R11, -1 ;  /* 0xbf8000000b0b7421 */ /* 0x000fe20000000000 */
[----:B------:R-:W-:Y:S01]  /*2220*/  @!P6 FMUL R40, R40, 16777216 ;  /* 0x4b8000002828e820 */ /* 0x000fe20000400000 */
[----:B------:R-:W-:Y:S01]  /*2230*/  @!P6 FMUL R20, R20, 16777216 ;  /* 0x4b8000001414e820 */ /* 0x000fe20000400000 */
[----:B------:R-:W-:Y:S01]  /*2240*/  FADD R12, R12, -1 ;  /* 0xbf8000000c0c7421 */ /* 0x000fe20000000000 */
[-C--:B------:R-:W-:Y:S01]  /*2250*/  FFMA.FTZ R14, R11, R15.reuse, -0.16845393180847167969 ;  /* 0xbe2c7f300b0e7423 */ /* 0x080fe2000001000f */
[C---:B0-----:R-:W-:Y:S01]  /*2260*/  FMUL R16, R13.reuse, R16 ;  /* 0x000000100d107220 */ /* 0x041fe20000400000 */
[C---:B------:R-:W-:Y:S01]  /*2270*/  FMUL R44, R13.reuse, R44 ;  /* 0x0000002c0d2c7220 */ /* 0x040fe20000400000 */
[----:B------:R-:W-:Y:S01]  /*2280*/  FMUL R17, R13, R20 ;  /* 0x000000140d117220 */ /* 0x000fe20000400000 */
[----:B------:R-:W-:Y:S01]  /*2290*/  FFMA.FTZ R14, R11, R14, 0.1716887056827545166 ;  /* 0x3e2fcf2a0b0e7423 */ /* 0x000fe2000001000e */
[----:B------:R-:W-:Y:S01]  /*22a0*/  FMUL R19, R13, R40 ;  /* 0x000000280d137220 */ /* 0x000fe20000400000 */
[----:B------:R-:W-:Y:S01]  /*22b0*/  FFMA.FTZ R13, R12, R15, -0.16845393180847167969 ;  /* 0xbe2c7f300c0d7423 */ /* 0x000fe2000001000f */
[----:B------:R-:W-:Y:S01]  /*22c0*/  @!P5 FMUL R47, R47, 16777216 ;  /* 0x4b8000002f2fd820 */ /* 0x000fe20000400000 */
[----:B------:R-:W-:Y:S01]  /*22d0*/  FFMA.FTZ R14, R11, R14, -0.17900948226451873779 ;  /* 0xbe374e430b0e7423 */ /* 0x000fe2000001000e */
[----:B------:R-:W-:Y:S01]  /*22e0*/  @!P5 FMUL R46, R46, 16777216 ;  /* 0x4b8000002e2ed820 */ /* 0x000fe20000400000 */
[----:B------:R-:W-:Y:S01]  /*22f0*/  FFMA.FTZ R13, R12, R13, 0.1716887056827545166 ;  /* 0x3e2fcf2a0c0d7423 */ /* 0x000fe2000001000d */
[----:B------:R-:W-:Y:S01]  /*2300*/  @!P5 FMUL R43, R43, 16777216 ;  /* 0x4b8000002b2bd820 */ /* 0x000fe20000400000 */
[C---:B------:R-:W-:Y:S01]  /*2310*/  FFMA.FTZ R14, R11.reuse, R14, 0.20512372255325317383 ;  /* 0x3e520bf40b0e7423 */ /* 0x040fe2000001000e */
[----:B------:R-:W-:Y:S01]  /*2320*/  @!P5 FMUL R42, R42, 16777216 ;  /* 0x4b8000002a2ad820 */ /* 0x000fe20000400000 */
[----:B------:R-:W-:Y:S01]  /*2330*/  FFMA.FTZ R13, R12, R13, -0.17900948226451873779 ;  /* 0xbe374e430c0d7423 */ /* 0x000fe2000001000d */
[C---:B-1----:R-:W-:Y:S01]  /*2340*/  FMUL R47, R22.reuse, R47 ;  /* 0x0000002f162f7220 */ /* 0x042fe20000400000 */
[C---:B------:R-:W-:Y:S01]  /*2350*/  FFMA.FTZ R14, R11.reuse, R14, -0.24046532809734344482 ;  /* 0xbe763c8b0b0e7423 */ /* 0x040fe2000001000e */
[C---:B------:R-:W-:Y:S01]  /*2360*/  FMUL R46, R22.reuse, R46 ;  /* 0x0000002e162e7220 */ /* 0x040fe20000400000 */
[C---:B------:R-:W-:Y:S01]  /*2370*/  FMUL R20, R22.reuse, R43 ;  /* 0x0000002b16147220 */ /* 0x040fe20000400000 */
[----:B------:R-:W-:Y:S01]  /*2380*/  FMUL R15, R22, R42 ;  /* 0x0000002a160f7220 */ /* 0x000fe20000400000 */
[C---:B------:R-:W-:Y:S01]  /*2390*/  FFMA.FTZ R14, R11.reuse, R14, 0.28857114911079406738 ;  /* 0x3e93bf990b0e7423 */ /* 0x040fe2000001000e */
[----:B------:R-:W-:Y:S01]  /*23a0*/  FFMA.FTZ R13, R12, R13, 0.20512372255325317383 ;  /* 0x3e520bf40c0d7423 */ /* 0x000fe2000001000d */
[----:B------:R-:W-:Y:S01]  /*23b0*/  F2FP.F16.F32.PACK_AB R19, R44, R19 ;  /* 0x000000132c13723e */ /* 0x000fe200000000ff */
[----:B------:R-:W0:Y:S01]  /*23c0*/  LDC R10, c[0x0][0x278] ;  /* 0x00009e00ff0a7b82 */ /* 0x000e220000000800 */
[----:B------:R-:W-:Y:S01]  /*23d0*/  F2FP.F16.F32.PACK_AB R17, R16, R17 ;  /* 0x000000111011723e */ /* 0x000fe200000000ff */
[----:B------:R-:W-:Y:S01]  /*23e0*/  FFMA.FTZ R14, R11, R14, -0.36067417263984680176 ;  /* 0xbeb8aa490b0e7423 */ /* 0x000fe2000001000e */
[----:B------:R-:W-:Y:S01]  /*23f0*/  F2FP.F16.F32.PACK_AB R46, R46, R15 ;  /* 0x0000000f2e2e723e */ /* 0x000fe200000000ff */
[----:B------:R-:W-:Y:S01]  /*2400*/  FFMA.FTZ R13, R12, R13, -0.24046532809734344482 ;  /* 0xbe763c8b0c0d7423 */ /* 0x000fe2000001000d */
[----:B------:R-:W-:Y:S01]  /*2410*/  F2FP.F16.F32.PACK_AB R20, R47, R20 ;  /* 0x000000142f14723e */ /* 0x000fe200000000ff */
[----:B------:R-:W-:Y:S01]  /*2420*/  STS [R6+UR29], R19 ;  /* 0x0000001306007988 */ /* 0x000fe2000800081d */
[----:B------:R-:W-:Y:S01]  /*2430*/  LOP3.LUT R27, R6, 0x40, RZ, 0x3c, !PT ;  /* 0x00000040061b7812 */ /* 0x000fe200078e3cff */
[C---:B------:R-:W-:Y:S01]  /*2440*/  FFMA.FTZ R14, R11.reuse, R14, 0.48089820146560668945 ;  /* 0x3ef6384a0b0e7423 */ /* 0x040fe2000001000e */
[C---:B------:R-:W-:Y:S01]  /*2450*/  FFMA.FTZ R13, R12.reuse, R13, 0.28857114911079406738 ;  /* 0x3e93bf990c0d7423 */ /* 0x040fe2000001000d */
[----:B------:R1:W-:Y:S01]  /*2460*/  STS [R6+UR29+0x100], R17 ;  /* 0x0001001106007988 */ /* 0x0003e2000800081d */
[----:B------:R-:W-:Y:S01]  /*2470*/  SHF.R.U32.HI R15, RZ, 0x6, R0 ;  /* 0x00000006ff0f7819 */ /* 0x000fe20000011600 */
[----:B------:R-:W-:Y:S01]  /*2480*/  FFMA.FTZ R14, R11, R14, -0.72134751081466674805 ;  /* 0xbf38aa3b0b0e7423 */ /* 0x000fe2000001000e */
[C---:B------:R-:W-:Y:S01]  /*2490*/  FFMA.FTZ R13, R12.reuse, R13, -0.36067417263984680176 ;  /* 0xbeb8aa490c0d7423 */ /* 0x040fe2000001000d */
[----:B------:R-:W-:Y:S01]  /*24a0*/  STS [R27+UR29+0x400], R46 ;  /* 0x0004002e1b007988 */ /* 0x000fe2000800081d */
[----:B------:R-:W-:Y:S01]  /*24b0*/  ISETP.GE.U32.AND P1, PT, R5, 0x7f800000, PT ;  /* 0x7f8000000500780c */ /* 0x000fe20003f26070 */
[----:B------:R-:W-:Y:S01]  /*24c0*/  FMUL R14, R11, R14 ;  /* 0x0000000e0b0e7220 */ /* 0x000fe20000400000 */
[C---:B------:R-:W-:Y:S01]  /*24d0*/  FFMA.FTZ R13, R12.reuse, R13, 0.48089820146560668945 ;  /* 0x3ef6384a0c0d7423 */ /* 0x040fe2000001000d */
[----:B------:R2:W-:Y:S01]  /*24e0*/  STS [R27+UR29+0x500], R20 ;  /* 0x000500141b007988 */ /* 0x0005e2000800081d */
[----:B------:R-:W-:Y:S01]  /*24f0*/  SGXT.U32 R15, R15, 0x2 ;  /* 0x000000020f0f781a */ /* 0x000fe20000000000 */
[----:B------:R-:W-:Y:S01]  /*2500*/  FMUL R14, R11, R14 ;  /* 0x0000000e0b0e7220 */ /* 0x000fe20000400000 */
[----:B------:R-:W-:Y:S01]  /*2510*/  FFMA.FTZ R13, R12, R13, -0.72134751081466674805 ;  /* 0xbf38aa3b0c0d7423 */ /* 0x000fe2000001000d */
[----:B------:R-:W-:Y:S01]  /*2520*/  BAR.SYNC.DEFER_BLOCKING 0x0 ;  /* 0x0000000000007b1d */ /* 0x000fe20000010000 */
[----:B-1----:R-:W-:-:S02]  /*2530*/  IMAD R6, R18, UR5, RZ ;  /* 0x0000000512067c24 */ /* 0x002fc4000f8e02ff */
[----:B------:R-:W-:Y:S01]  /*2540*/  FFMA.FTZ R11, R11, 1.4426950216293334961, R14 ;  /* 0x3fb8aa3b0b0b7823 */ /* 0x000fe2000001000e */
[----:B------:R-:W-:Y:S01]  /*2550*/  FMUL R13, R12, R13 ;  /* 0x0000000d0c0d7220 */ /* 0x000fe20000400000 */
[----:B0-----:R-:W-:Y:S01]  /*2560*/  IMAD R15, R15, R10, RZ ;  /* 0x0000000a0f0f7224 */ /* 0x001fe200078e02ff */
[----:B------:R-:W-:Y:S01]  /*2570*/  ISETP.GE.U32.AND P3, PT, R7, 0x7f800000, PT ;  /* 0x7f8000000700780c */ /* 0x000fe20003f66070 */
[----:B------:R-:W-:Y:S01]  /*2580*/  FADD R0, R8, R11 ;  /* 0x0000000b08007221 */ /* 0x000fe20000000000 */
[----:B------:R-:W-:Y:S01]  /*2590*/  FMUL R13, R12, R13 ;  /* 0x0000000d0c0d7220 */ /* 0x000fe20000400000 */
[----:B------:R-:W-:Y:S01]  /*25a0*/  LOP3.LUT R8, R4, 0x4, RZ, 0x3c, !PT ;  /* 0x0000000404087812 */ /* 0x000fe200078e3cff */
[----:B------:R-:W-:Y:S01]  /*25b0*/  IMAD R21, R10, 0x4, R15 ;  /* 0x000000040a157824 */ /* 0x000fe200078e020f */
[----:B------:R-:W-:Y:S01]  /*25c0*/  FSETP.NEU.AND P2, PT, R5, RZ, PT ;  /* 0x000000ff0500720b */ /* 0x000fe20003f4d000 */
[----:B------:R-:W-:Y:S01]  /*25d0*/  FFMA.FTZ R14, R12, 1.4426950216293334961, R13 ;  /* 0x3fb8aa3b0c0e7823 */ /* 0x000fe2000001000d */
[----:B------:R-:W-:Y:S01]  /*25e0*/  UIMAD.WIDE UR4, UR4, 0x2, URZ ;  /* 0x00000002040478a5 */ /* 0x000fe2000f8e023f */
[----:B------:R-:W0:Y:S01]  /*25f0*/  LDC.64 R12, c[0x0][0x228] ;  /* 0x00008a00ff0c7b82 */ /* 0x000e220000000a00 */
[----:B------:R-:W-:-:S02]  /*2600*/  IMAD R23, R10, 0x4, R21 ;  /* 0x000000040a177824 */ /* 0x000fc400078e0215 */
[----:B------:R-:W-:Y:S01]  /*2610*/  FADD R19, R9, R14 ;  /* 0x0000000e09137221 */ /* 0x000fe20000000000 */
[----:B------:R-:W-:Y:S01]  /*2620*/  @P1 IMAD.MOV.U32 R14, RZ, RZ, 0x7f800000 ;  /* 0x7f800000ff0e1424 */ /* 0x000fe200078e00ff */
[----:B------:R-:W-:Y:S01]  /*2630*/  LOP3.LUT R2, R2, 0xf8, RZ, 0xc0, !PT ;  /* 0x000000f802027812 */ /* 0x000fe200078ec0ff */
[----:B------:R-:W-:Y:S01]  /*2640*/  IMAD R25, R10, 0x4, R23 ;  /* 0x000000040a197824 */ /* 0x000fe200078e0217 */
[----:B------:R-:W-:Y:S01]  /*2650*/  ULDC UR4, c[0x0][0x27c] ;  /* 0x00009f0000047ab9 */ /* 0x000fe20000000800 */
[----:B------:R-:W-:Y:S01]  /*2660*/  @P1 FFMA.FTZ R0, R5, R14, +INF ;  /* 0x7f80000005001423 */ /* 0x000fe2000001000e */
[C---:B------:R-:W-:Y:S01]  /*2670*/  IMAD.SHL.U32 R5, R6.reuse, 0x2, RZ ;  /* 0x0000000206057824 */ /* 0x040fe200078e00ff */
[----:B------:R-:W-:Y:S01]  /*2680*/  FSETP.NEU.AND P1, PT, R7, RZ, PT ;  /* 0x000000ff0700720b */ /* 0x000fe20003f2d000 */
[----:B------:R-:W-:Y:S01]  /*2690*/  IMAD.HI R6, R6, 0x2, RZ ;  /* 0x0000000206067827 */ /* 0x000fe200078e02ff */
[----:B------:R-:W1:Y:S01]  /*26a0*/  LDS R31, [R4+UR29] ;  /* 0x0000001d041f7984 */ /* 0x000e620008000800 */
[----:B------:R-:W-:-:S02]  /*26b0*/  UIMAD UR4, UR28, UR4, URZ ;  /* 0x000000041c0472a4 */ /* 0x000fc4000f8e023f */
[C---:B------:R-:W-:Y:S01]  /*26c0*/  IMAD R9, R10.reuse, 0x4, R25 ;  /* 0x000000040a097824 */ /* 0x040fe200078e0219 */
[----:B------:R-:W3:Y:S01]  /*26d0*/  LDS R35, [R8+UR29] ;  /* 0x0000001d08237984 */ /* 0x000ee20008000800 */
[----:B------:R-:W-:Y:S02]  /*26e0*/  @P3 IMAD.MOV.U32 R14, RZ, RZ, 0x7f800000 ;  /* 0x7f800000ff0e3424 */ /* 0x000fe400078e00ff */
[C---:B--2---:R-:W-:Y:S01]  /*26f0*/  IMAD R27, R10.reuse, 0x4, R9 ;  /* 0x000000040a1b7824 */ /* 0x044fe200078e0209 */
[----:B------:R2:W-:Y:S01]  /*2700*/  LDS R33, [R4+UR29+0x200] ;  /* 0x0002001d04217984 */ /* 0x0005e20008000800 */
[----:B------:R-:W-:Y:S02]  /*2710*/  @P3 FFMA.FTZ R19, R7, R14, +INF ;  /* 0x7f80000007133423 */ /* 0x000fe4000001000e */
[C---:B------:R-:W-:Y:S01]  /*2720*/  IMAD R29, R10.reuse, 0x4, R27 ;  /* 0x000000040a1d7824 */ /* 0x040fe200078e021b */
[----:B------:R4:W5:Y:S01]  /*2730*/  LDS R37, [R8+UR29+0x200] ;  /* 0x0002001d08257984 */ /* 0x0009620008000800 */
[----:B0-----:R-:W-:Y:S01]  /*2740*/  IADD3 R22, P4, P5, R5, UR6, R12 ;  /* 0x0000000605167c10 */ /* 0x001fe2000fd9e00c */
[----:B------:R-:W-:Y:S01]  /*2750*/  USHF.L.U32 UR6, UR4, 0x2, URZ ;  /* 0x0000000204067899 */ /* 0x000fe2000800063f */
[----:B------:R-:W-:Y:S01]  /*2760*/  IMAD R7, R10, 0x4, R29 ;  /* 0x000000040a077824 */ /* 0x000fe200078e021d */
[----:B------:R-:W-:-:S02]  /*2770*/  FSEL R19, R19, -INF , P1 ;  /* 0xff80000013137808 */ /* 0x000fc40000800000 */
[----:B------:R-:W-:Y:S01]  /*2780*/  IADD3.X R24, R6, UR5, R13, P4, P5 ;  /* 0x0000000506187c10 */ /* 0x000fe2000a7ea40d */
[----:B------:R-:W-:Y:S01]  /*2790*/  UIMAD.WIDE UR4, UR4, 0x4, URZ ;  /* 0x00000004040478a5 */ /* 0x000fe2000f8e023f */
[-C--:B------:R-:W-:Y:S02]  /*27a0*/  LEA R16, P5, R15, R22.reuse, 0x1 ;  /* 0x000000160f107211 */ /* 0x080fe400078a08ff */
[----:B------:R-:W-:Y:S02]  /*27b0*/  LEA R20, P6, R21, R22, 0x1 ;  /* 0x0000001615147211 */ /* 0x000fe400078c08ff */
[-C--:B------:R-:W-:Y:S02]  /*27c0*/  LEA.HI.X.SX32 R17, R15, R24.reuse, 0x1, P5 ;  /* 0x000000180f117211 */ /* 0x080fe400028f0eff */
[----:B------:R-:W-:Y:S02]  /*27d0*/  LEA.HI.X.SX32 R21, R21, R24, 0x1, P6 ;  /* 0x0000001815157211 */ /* 0x000fe400030f0eff */
[----:B------:R-:W-:-:S02]  /*27e0*/  LEA R12, P3, R23, R22, 0x1 ;  /* 0x00000016170c7211 */ /* 0x000fc400078608ff */
[-C--:B--2---:R-:W-:Y:S02]  /*27f0*/  LEA R4, P4, R25, R22.reuse, 0x1 ;  /* 0x0000001619047211 */ /* 0x084fe400078808ff */
[----:B------:R-:W-:Y:S02]  /*2800*/  LEA R10, P5, R9, R22, 0x1 ;  /* 0x00000016090a7211 */ /* 0x000fe400078a08ff */
[-C--:B------:R-:W-:Y:S02]  /*2810*/  LEA.HI.X.SX32 R13, R23, R24.reuse, 0x1, P3 ;  /* 0x00000018170d7211 */ /* 0x080fe400018f0eff */
[-C--:B------:R-:W-:Y:S02]  /*2820*/  LEA.HI.X.SX32 R5, R25, R24.reuse, 0x1, P4 ;  /* 0x0000001819057211 */ /* 0x080fe400020f0eff */
[----:B------:R-:W-:Y:S01]  /*2830*/  LEA.HI.X.SX32 R11, R9, R24, 0x1, P5 ;  /* 0x00000018090b7211 */ /* 0x000fe200028f0eff */
[----:B-1----:R0:W-:Y:S01]  /*2840*/  STG.E.U16 desc[UR30][R16.64], R31 ;  /* 0x0000001f10007986 */ /* 0x0021e2000c10151e */
[----:B------:R-:W-:-:S02]  /*2850*/  LEA R14, P6, R27, R22, 0x1 ;  /* 0x000000161b0e7211 */ /* 0x000fc400078c08ff */
[-C--:B----4-:R-:W-:Y:S01]  /*2860*/  LEA R8, P3, R29, R22.reuse, 0x1 ;  /* 0x000000161d087211 */ /* 0x090fe200078608ff */
[----:B---3--:R1:W-:Y:S01]  /*2870*/  STG.E.U16 desc[UR30][R20.64], R35 ;  /* 0x0000002314007986 */ /* 0x0083e2000c10151e */
[----:B------:R-:W-:Y:S02]  /*2880*/  LEA R6, P4, R7, R22, 0x1 ;  /* 0x0000001607067211 */ /* 0x000fe400078808ff */
[-C--:B------:R-:W-:Y:S02]  /*2890*/  LEA.HI.X.SX32 R15, R27, R24.reuse, 0x1, P6 ;  /* 0x000000181b0f7211 */ /* 0x080fe400030f0eff */
[----:B------:R-:W-:Y:S01]  /*28a0*/  LEA.HI.X.SX32 R9, R29, R24, 0x1, P3 ;  /* 0x000000181d097211 */ /* 0x000fe200018f0eff */
[----:B------:R-:W-:Y:S01]  /*28b0*/  FFMA R29, R19, 0.69314718246459960938, R30 ;  /* 0x3f317218131d7823 */ /* 0x000fe2000000001e */
[----:B------:R-:W-:Y:S02]  /*28c0*/  FSEL R23, R0, -INF , P2 ;  /* 0xff80000000177808 */ /* 0x000fe40001000000 */
[----:B0-----:R-:W-:-:S02]  /*28d0*/  PRMT R17, R31, 0x7632, R17 ;  /* 0x000076321f117816 */ /* 0x001fc40000000011 */
[----:B------:R-:W-:Y:S01]  /*28e0*/  LEA.HI.X.SX32 R7, R7, R24, 0x1, P4 ;  /* 0x0000001807077211 */ /* 0x000fe200020f0eff */
[----:B------:R-:W-:Y:S01]  /*28f0*/  FFMA R28, R23, 0.69314718246459960938, R28 ;  /* 0x3f317218171c7823 */ /* 0x000fe2000000001c */
[----:B-1----:R-:W-:Y:S01]  /*2900*/  PRMT R21, R35, 0x7632, R21 ;  /* 0x0000763223157816 */ /* 0x002fe20000000015 */
[----:B------:R-:W-:Y:S01]  /*2910*/  STG.E.U16 desc[UR30][R12.64], R17 ;  /* 0x000000110c007986 */ /* 0x000fe2000c10151e */
[----:B-----5:R-:W-:Y:S01]  /*2920*/  PRMT R0, R37, 0x7632, R0 ;  /* 0x0000763225007816 */ /* 0x020fe20000000000 */
[----:B------:R-:W0:Y:S02]  /*2930*/  LDC.64 R24, c[0x0][0x230] ;  /* 0x00008c00ff187b82 */ /* 0x000e240000000a00 */
[----:B------:R1:W-:Y:S04]  /*2940*/  STG.E.U16 desc[UR30][R4.64], R21 ;  /* 0x0000001504007986 */ /* 0x0003e8000c10151e */
[----:B------:R2:W-:Y:S04]  /*2950*/  STG.E.U16 desc[UR30][R10.64], R33 ;  /* 0x000000210a007986 */ /* 0x0005e8000c10151e */
[----:B------:R3:W-:Y:S01]  /*2960*/  STG.E.U16 desc[UR30][R14.64], R37 ;  /* 0x000000250e007986 */ /* 0x0007e2000c10151e */
[----:B-1----:R-:W-:-:S02]  /*2970*/  IMAD.SHL.U32 R5, R18, 0x4, RZ ;  /* 0x0000000412057824 */ /* 0x002fc400078e00ff */
[----:B------:R-:W-:Y:S01]  /*2980*/  IMAD.HI R18, R18, 0x4, RZ ;  /* 0x0000000412127827 */ /* 0x000fe200078e02ff */
[----:B--2---:R-:W-:-:S05]  /*2990*/  PRMT R11, R33, 0x7632, R11 ;  /* 0x00007632210b7816 */ /* 0x004fca000000000b */
[----:B------:R3:W-:Y:S01]  /*29a0*/  STG.E.U16 desc[UR30][R8.64], R11 ;  /* 0x0000000b08007986 */ /* 0x0007e2000c10151e */
[----:B0-----:R-:W-:-:S03]  /*29b0*/  IADD3 R4, P1, P2, R5, UR6, R24 ;  /* 0x0000000605047c10 */ /* 0x001fc6000fa3e018 */
[----:B------:R3:W-:Y:S01]  /*29c0*/  STG.E.U16 desc[UR30][R6.64], R0 ;  /* 0x0000000006007986 */ /* 0x0007e2000c10151e */
[----:B------:R-:W-:Y:S01]  /*29d0*/  IADD3.X R5, R18, UR5, R25, P1, P2 ;  /* 0x0000000512057c10 */ /* 0x000fe20008fe4419 */
[----:B------:R-:W-:Y:S06]  /*29e0*/  BAR.SYNC.DEFER_BLOCKING 0x0 ;  /* 0x0000000000007b1d */ /* 0x000fec0000010000 */
[----:B------:R3:W-:Y:S02]  /*29f0*/  STS.64 [R2+UR29], R28 ;  /* 0x0000001c02007988 */ /* 0x0007e40008000a1d */
[----:B------:R-:W-:Y:S06]  /*2a00*/  BAR.SYNC.DEFER_BLOCKING 0x0 ;  /* 0x0000000000007b1d */ /* 0x000fec0000010000 */
[----:B------:R-:W-:Y:S05]  /*2a10*/  @P0 EXIT ;  /* 0x000000000000094d */ /* 0x000fea0003800000 */
[----:B------:R-:W0:Y:S04]  /*2a20*/  LDS R3, [R3] ;  /* 0x0000000003037984 */ /* 0x000e280000000800 */
[----:B0-----:R-:W-:Y:S01]  /*2a30*/  STG.E desc[UR30][R4.64], R3 ;  /* 0x0000000304007986 */ /* 0x001fe2000c10191e */
[----:B------:R-:W-:Y:S05]  /*2a40*/  EXIT ;  /* 0x000000000000794d */ /* 0x000fea0003800000 */
.L_x_2:
[----:B------:R-:W-:-:S00]  /*2a50*/  BRA `(.L_x_2) ;  /* 0xfffffffc00fc7947 */ /* 0x000fc0000383ffff */
[----:B------:R-:W-:-:S00]  /*2a60*/  NOP ;  /* 0x0000000000007918 */ /* 0x000fc00000000000 */
        /* <DEDUP_REMOVED lines=9> */
.L_x_3:


//--------------------- .nv.global.init           --------------------------
	.section	.nv.global.init,"aw",@progbits
.nv.global.init:
	.type		_$_str,@object
	.size		_$_str,(.L_0 - _$_str)
_$_str:
        /*0000*/ 	.byte	0x5f, 0x5f, 0x43, 0x55, 0x44, 0x41, 0x5f, 0x46, 0x54, 0x5a, 0x00
.L_0:


//--------------------- .nv.shared.attn_fwd       --------------------------
	.section	.nv.shared.attn_fwd,"aw",@nobits
	.sectionflags	@""
	.align	16
	.zero		1024


//--------------------- .nv.shared.reserved.0     --------------------------
	.section	.nv.shared.reserved.0,"aw",@nobits
	.weak		__nv_reservedSMEM_offset_0_alias
	.size		__nv_reservedSMEM_offset_0_alias, 0, 0
	.other		__nv_reservedSMEM_offset_0_alias,@"STO_CUDA_RESERVED_SHARED STV_DEFAULT"
__nv_reservedSMEM_offset_0_alias:
	.zero		0


//--------------------- .nv.constant0.attn_fwd    --------------------------
	.section	.nv.constant0.attn_fwd,"a",@progbits
	.sectionflags	@""
	.align	4
.nv.constant0.attn_fwd:
	.zero		664


//--------------------- SYMBOLS --------------------------

	.type		.nv.reservedSmem.offset0,@object
	.size		.nv.reservedSmem.offset0,0x4
